//
// Generated by NVIDIA NVVM Compiler
//
// Compiler Build ID: CL-36424714
// Cuda compilation tools, release 13.0, V13.0.88
// Based on NVVM 20.0.0
//

.version 9.0
.target sm_100
.address_size 64

	// .globl	_Z21knn_bruteforce_kernelPK6float3iS1_iiPi

.visible .entry _Z21knn_bruteforce_kernelPK6float3iS1_iiPi(
	.param .u64 .ptr .align 1 _Z21knn_bruteforce_kernelPK6float3iS1_iiPi_param_0,
	.param .u32 _Z21knn_bruteforce_kernelPK6float3iS1_iiPi_param_1,
	.param .u64 .ptr .align 1 _Z21knn_bruteforce_kernelPK6float3iS1_iiPi_param_2,
	.param .u32 _Z21knn_bruteforce_kernelPK6float3iS1_iiPi_param_3,
	.param .u32 _Z21knn_bruteforce_kernelPK6float3iS1_iiPi_param_4,
	.param .u64 .ptr .align 1 _Z21knn_bruteforce_kernelPK6float3iS1_iiPi_param_5
)
{
	.local .align 16 .b8 	__local_depot0[256];
	.reg .b64 	%SP;
	.reg .b64 	%SPL;
	.reg .pred 	%p<87>;
	.reg .b32 	%r<247>;
	.reg .b32 	%f<244>;
	.reg .b64 	%rd<133>;

	mov.u64 	%SPL, __local_depot0;
	ld.param.u64 	%rd20, [_Z21knn_bruteforce_kernelPK6float3iS1_iiPi_param_0];
	ld.param.u32 	%r78, [_Z21knn_bruteforce_kernelPK6float3iS1_iiPi_param_1];
	ld.param.u64 	%rd19, [_Z21knn_bruteforce_kernelPK6float3iS1_iiPi_param_2];
	ld.param.u32 	%r80, [_Z21knn_bruteforce_kernelPK6float3iS1_iiPi_param_3];
	ld.param.u32 	%r79, [_Z21knn_bruteforce_kernelPK6float3iS1_iiPi_param_4];
	ld.param.u64 	%rd21, [_Z21knn_bruteforce_kernelPK6float3iS1_iiPi_param_5];
	cvta.to.global.u64 	%rd1, %rd20;
	cvta.to.global.u64 	%rd2, %rd21;
	add.u64 	%rd3, %SPL, 0;
	add.u64 	%rd4, %SPL, 128;
	mov.u32 	%r81, %ctaid.x;
	mov.u32 	%r82, %ntid.x;
	mov.u32 	%r83, %tid.x;
	mad.lo.s32 	%r1, %r81, %r82, %r83;
	setp.ge.s32 	%p1, %r1, %r80;
	@%p1 bra 	$L__BB0_72;
	cvta.to.global.u64 	%rd24, %rd19;
	mul.wide.s32 	%rd25, %r1, 12;
	add.s64 	%rd26, %rd24, %rd25;
	ld.global.nc.f32 	%f1, [%rd26];
	ld.global.nc.f32 	%f2, [%rd26+4];
	ld.global.nc.f32 	%f3, [%rd26+8];
	setp.lt.s32 	%p2, %r79, 1;
	@%p2 bra 	$L__BB0_14;
	and.b32  	%r2, %r79, 15;
	setp.lt.u32 	%p3, %r79, 16;
	mov.b32 	%r216, 0;
	@%p3 bra 	$L__BB0_5;
	and.b32  	%r216, %r79, 2147483632;
	mov.b32 	%r234, 0;
$L__BB0_4:
	.pragma "nounroll";
	mul.wide.u32 	%rd27, %r234, 4;
	add.s64 	%rd28, %rd3, %rd27;
	add.s64 	%rd29, %rd4, %rd27;
	mov.f32 	%f22, 0f7149F2CA;
	st.local.v4.f32 	[%rd28], {%f22, %f22, %f22, %f22};
	mov.b32 	%r86, -1;
	st.local.v4.u32 	[%rd29], {%r86, %r86, %r86, %r86};
	st.local.v4.f32 	[%rd28+16], {%f22, %f22, %f22, %f22};
	st.local.v4.u32 	[%rd29+16], {%r86, %r86, %r86, %r86};
	st.local.v4.f32 	[%rd28+32], {%f22, %f22, %f22, %f22};
	st.local.v4.u32 	[%rd29+32], {%r86, %r86, %r86, %r86};
	st.local.v4.f32 	[%rd28+48], {%f22, %f22, %f22, %f22};
	st.local.v4.u32 	[%rd29+48], {%r86, %r86, %r86, %r86};
	add.s32 	%r234, %r234, 16;
	setp.eq.s32 	%p4, %r234, %r216;
	@%p4 bra 	$L__BB0_5;
	bra.uni 	$L__BB0_4;
$L__BB0_5:
	setp.eq.s32 	%p5, %r2, 0;
	@%p5 bra 	$L__BB0_14;
	and.b32  	%r5, %r79, 7;
	setp.lt.u32 	%p6, %r2, 8;
	@%p6 bra 	$L__BB0_8;
	mul.wide.u32 	%rd30, %r216, 4;
	add.s64 	%rd31, %rd3, %rd30;
	mov.b32 	%r87, 1900671690;
	st.local.u32 	[%rd31], %r87;
	add.s64 	%rd32, %rd4, %rd30;
	mov.b32 	%r88, -1;
	st.local.u32 	[%rd32], %r88;
	st.local.u32 	[%rd31+4], %r87;
	st.local.u32 	[%rd32+4], %r88;
	st.local.u32 	[%rd31+8], %r87;
	st.local.u32 	[%rd32+8], %r88;
	st.local.u32 	[%rd31+12], %r87;
	st.local.u32 	[%rd32+12], %r88;
	st.local.u32 	[%rd31+16], %r87;
	st.local.u32 	[%rd32+16], %r88;
	st.local.u32 	[%rd31+20], %r87;
	st.local.u32 	[%rd32+20], %r88;
	st.local.u32 	[%rd31+24], %r87;
	st.local.u32 	[%rd32+24], %r88;
	st.local.u32 	[%rd31+28], %r87;
	st.local.u32 	[%rd32+28], %r88;
	add.s32 	%r216, %r216, 8;
$L__BB0_8:
	setp.eq.s32 	%p7, %r5, 0;
	@%p7 bra 	$L__BB0_14;
	and.b32  	%r8, %r79, 3;
	setp.lt.u32 	%p8, %r5, 4;
	@%p8 bra 	$L__BB0_11;
	mul.wide.u32 	%rd33, %r216, 4;
	add.s64 	%rd34, %rd3, %rd33;
	mov.b32 	%r89, 1900671690;
	st.local.u32 	[%rd34], %r89;
	add.s64 	%rd35, %rd4, %rd33;
	mov.b32 	%r90, -1;
	st.local.u32 	[%rd35], %r90;
	st.local.u32 	[%rd34+4], %r89;
	st.local.u32 	[%rd35+4], %r90;
	st.local.u32 	[%rd34+8], %r89;
	st.local.u32 	[%rd35+8], %r90;
	st.local.u32 	[%rd34+12], %r89;
	st.local.u32 	[%rd35+12], %r90;
	add.s32 	%r216, %r216, 4;
$L__BB0_11:
	setp.eq.s32 	%p9, %r8, 0;
	@%p9 bra 	$L__BB0_14;
	mov.b32 	%r220, 0;
$L__BB0_13:
	.pragma "nounroll";
	mul.wide.u32 	%rd36, %r216, 4;
	add.s64 	%rd37, %rd3, %rd36;
	mov.b32 	%r92, 1900671690;
	st.local.u32 	[%rd37], %r92;
	add.s64 	%rd38, %rd4, %rd36;
	mov.b32 	%r93, -1;
	st.local.u32 	[%rd38], %r93;
	add.s32 	%r216, %r216, 1;
	add.s32 	%r220, %r220, 1;
	setp.ne.s32 	%p10, %r220, %r8;
	@%p10 bra 	$L__BB0_13;
$L__BB0_14:
	setp.lt.s32 	%p11, %r78, 1;
	@%p11 bra 	$L__BB0_59;
	setp.lt.s32 	%p12, %r79, 2;
	@%p12 bra 	$L__BB0_34;
	add.s32 	%r116, %r79, -1;
	and.b32  	%r117, %r116, 15;
	add.s32 	%r15, %r117, -1;
	and.b32  	%r16, %r116, -16;
	and.b32  	%r17, %r116, 3;
	mov.b32 	%r221, 0;
	add.s64 	%rd5, %rd3, 32;
$L__BB0_17:
	add.s32 	%r121, %r79, -2;
	setp.lt.u32 	%p36, %r121, 15;
	mul.wide.u32 	%rd45, %r221, 12;
	add.s64 	%rd46, %rd1, %rd45;
	ld.global.nc.f32 	%f167, [%rd46];
	ld.global.nc.f32 	%f168, [%rd46+4];
	ld.global.nc.f32 	%f169, [%rd46+8];
	sub.f32 	%f170, %f167, %f1;
	sub.f32 	%f171, %f168, %f2;
	sub.f32 	%f172, %f169, %f3;
	mul.f32 	%f173, %f171, %f171;
	fma.rn.f32 	%f174, %f170, %f170, %f173;
	fma.rn.f32 	%f4, %f172, %f172, %f174;
	mov.b32 	%r233, 0;
	mov.b32 	%r228, 1;
	@%p36 bra 	$L__BB0_21;
	mov.b32 	%r222, 0;
	mov.u64 	%rd130, %rd5;
	mov.u32 	%r233, %r222;
$L__BB0_19:
	.pragma "nounroll";
	add.s32 	%r123, %r222, 1;
	ld.local.f32 	%f175, [%rd130+-28];
	mul.wide.u32 	%rd47, %r233, 4;
	add.s64 	%rd48, %rd3, %rd47;
	ld.local.f32 	%f176, [%rd48];
	setp.gt.f32 	%p37, %f175, %f176;
	selp.b32 	%r124, %r123, %r233, %p37;
	ld.local.v2.f32 	{%f177, %f178}, [%rd130+-24];
	mul.wide.u32 	%rd49, %r124, 4;
	add.s64 	%rd50, %rd3, %rd49;
	ld.local.f32 	%f179, [%rd50];
	setp.gt.f32 	%p38, %f177, %f179;
	add.s32 	%r125, %r222, 2;
	selp.b32 	%r126, %r125, %r124, %p38;
	mul.wide.u32 	%rd51, %r126, 4;
	add.s64 	%rd52, %rd3, %rd51;
	ld.local.f32 	%f180, [%rd52];
	setp.gt.f32 	%p39, %f178, %f180;
	add.s32 	%r127, %r222, 3;
	selp.b32 	%r128, %r127, %r126, %p39;
	ld.local.v4.f32 	{%f181, %f182, %f183, %f184}, [%rd130+-16];
	mul.wide.u32 	%rd53, %r128, 4;
	add.s64 	%rd54, %rd3, %rd53;
	ld.local.f32 	%f185, [%rd54];
	setp.gt.f32 	%p40, %f181, %f185;
	add.s32 	%r129, %r222, 4;
	selp.b32 	%r130, %r129, %r128, %p40;
	mul.wide.u32 	%rd55, %r130, 4;
	add.s64 	%rd56, %rd3, %rd55;
	ld.local.f32 	%f186, [%rd56];
	setp.gt.f32 	%p41, %f182, %f186;
	add.s32 	%r131, %r222, 5;
	selp.b32 	%r132, %r131, %r130, %p41;
	mul.wide.u32 	%rd57, %r132, 4;
	add.s64 	%rd58, %rd3, %rd57;
	ld.local.f32 	%f187, [%rd58];
	setp.gt.f32 	%p42, %f183, %f187;
	add.s32 	%r133, %r222, 6;
	selp.b32 	%r134, %r133, %r132, %p42;
	mul.wide.u32 	%rd59, %r134, 4;
	add.s64 	%rd60, %rd3, %rd59;
	ld.local.f32 	%f188, [%rd60];
	setp.gt.f32 	%p43, %f184, %f188;
	add.s32 	%r135, %r222, 7;
	selp.b32 	%r136, %r135, %r134, %p43;
	ld.local.v4.f32 	{%f189, %f190, %f191, %f192}, [%rd130];
	mul.wide.u32 	%rd61, %r136, 4;
	add.s64 	%rd62, %rd3, %rd61;
	ld.local.f32 	%f193, [%rd62];
	setp.gt.f32 	%p44, %f189, %f193;
	add.s32 	%r137, %r222, 8;
	selp.b32 	%r138, %r137, %r136, %p44;
	mul.wide.u32 	%rd63, %r138, 4;
	add.s64 	%rd64, %rd3, %rd63;
	ld.local.f32 	%f194, [%rd64];
	setp.gt.f32 	%p45, %f190, %f194;
	add.s32 	%r139, %r222, 9;
	selp.b32 	%r140, %r139, %r138, %p45;
	mul.wide.u32 	%rd65, %r140, 4;
	add.s64 	%rd66, %rd3, %rd65;
	ld.local.f32 	%f195, [%rd66];
	setp.gt.f32 	%p46, %f191, %f195;
	add.s32 	%r141, %r222, 10;
	selp.b32 	%r142, %r141, %r140, %p46;
	mul.wide.u32 	%rd67, %r142, 4;
	add.s64 	%rd68, %rd3, %rd67;
	ld.local.f32 	%f196, [%rd68];
	setp.gt.f32 	%p47, %f192, %f196;
	add.s32 	%r143, %r222, 11;
	selp.b32 	%r144, %r143, %r142, %p47;
	ld.local.v4.f32 	{%f197, %f198, %f199, %f200}, [%rd130+16];
	mul.wide.u32 	%rd69, %r144, 4;
	add.s64 	%rd70, %rd3, %rd69;
	ld.local.f32 	%f201, [%rd70];
	setp.gt.f32 	%p48, %f197, %f201;
	add.s32 	%r145, %r222, 12;
	selp.b32 	%r146, %r145, %r144, %p48;
	mul.wide.u32 	%rd71, %r146, 4;
	add.s64 	%rd72, %rd3, %rd71;
	ld.local.f32 	%f202, [%rd72];
	setp.gt.f32 	%p49, %f198, %f202;
	add.s32 	%r147, %r222, 13;
	selp.b32 	%r148, %r147, %r146, %p49;
	mul.wide.u32 	%rd73, %r148, 4;
	add.s64 	%rd74, %rd3, %rd73;
	ld.local.f32 	%f203, [%rd74];
	setp.gt.f32 	%p50, %f199, %f203;
	add.s32 	%r149, %r222, 14;
	selp.b32 	%r150, %r149, %r148, %p50;
	mul.wide.u32 	%rd75, %r150, 4;
	add.s64 	%rd76, %rd3, %rd75;
	ld.local.f32 	%f204, [%rd76];
	setp.gt.f32 	%p51, %f200, %f204;
	add.s32 	%r151, %r222, 15;
	selp.b32 	%r152, %r151, %r150, %p51;
	ld.local.f32 	%f205, [%rd130+32];
	mul.wide.u32 	%rd77, %r152, 4;
	add.s64 	%rd78, %rd3, %rd77;
	ld.local.f32 	%f206, [%rd78];
	setp.gt.f32 	%p52, %f205, %f206;
	add.s32 	%r222, %r222, 16;
	selp.b32 	%r233, %r222, %r152, %p52;
	add.s64 	%rd130, %rd130, 64;
	setp.ne.s32 	%p53, %r222, %r16;
	@%p53 bra 	$L__BB0_19;
	add.s32 	%r228, %r222, 1;
$L__BB0_21:
	add.s32 	%r153, %r79, -1;
	and.b32  	%r154, %r153, 15;
	setp.eq.s32 	%p54, %r154, 0;
	@%p54 bra 	$L__BB0_31;
	setp.lt.u32 	%p55, %r15, 7;
	@%p55 bra 	$L__BB0_24;
	mul.wide.u32 	%rd79, %r228, 4;
	add.s64 	%rd80, %rd3, %rd79;
	ld.local.f32 	%f207, [%rd80];
	mul.wide.u32 	%rd81, %r233, 4;
	add.s64 	%rd82, %rd3, %rd81;
	ld.local.f32 	%f208, [%rd82];
	setp.gt.f32 	%p56, %f207, %f208;
	selp.b32 	%r156, %r228, %r233, %p56;
	add.s32 	%r157, %r228, 1;
	ld.local.f32 	%f209, [%rd80+4];
	mul.wide.u32 	%rd83, %r156, 4;
	add.s64 	%rd84, %rd3, %rd83;
	ld.local.f32 	%f210, [%rd84];
	setp.gt.f32 	%p57, %f209, %f210;
	selp.b32 	%r158, %r157, %r156, %p57;
	add.s32 	%r159, %r228, 2;
	ld.local.f32 	%f211, [%rd80+8];
	mul.wide.u32 	%rd85, %r158, 4;
	add.s64 	%rd86, %rd3, %rd85;
	ld.local.f32 	%f212, [%rd86];
	setp.gt.f32 	%p58, %f211, %f212;
	selp.b32 	%r160, %r159, %r158, %p58;
	add.s32 	%r161, %r228, 3;
	ld.local.f32 	%f213, [%rd80+12];
	mul.wide.u32 	%rd87, %r160, 4;
	add.s64 	%rd88, %rd3, %rd87;
	ld.local.f32 	%f214, [%rd88];
	setp.gt.f32 	%p59, %f213, %f214;
	selp.b32 	%r162, %r161, %r160, %p59;
	add.s32 	%r163, %r228, 4;
	ld.local.f32 	%f215, [%rd80+16];
	mul.wide.u32 	%rd89, %r162, 4;
	add.s64 	%rd90, %rd3, %rd89;
	ld.local.f32 	%f216, [%rd90];
	setp.gt.f32 	%p60, %f215, %f216;
	selp.b32 	%r164, %r163, %r162, %p60;
	add.s32 	%r165, %r228, 5;
	ld.local.f32 	%f217, [%rd80+20];
	mul.wide.u32 	%rd91, %r164, 4;
	add.s64 	%rd92, %rd3, %rd91;
	ld.local.f32 	%f218, [%rd92];
	setp.gt.f32 	%p61, %f217, %f218;
	selp.b32 	%r166, %r165, %r164, %p61;
	add.s32 	%r167, %r228, 6;
	ld.local.f32 	%f219, [%rd80+24];
	mul.wide.u32 	%rd93, %r166, 4;
	add.s64 	%rd94, %rd3, %rd93;
	ld.local.f32 	%f220, [%rd94];
	setp.gt.f32 	%p62, %f219, %f220;
	selp.b32 	%r168, %r167, %r166, %p62;
	add.s32 	%r169, %r228, 7;
	ld.local.f32 	%f221, [%rd80+28];
	mul.wide.u32 	%rd95, %r168, 4;
	add.s64 	%rd96, %rd3, %rd95;
	ld.local.f32 	%f222, [%rd96];
	setp.gt.f32 	%p63, %f221, %f222;
	selp.b32 	%r233, %r169, %r168, %p63;
	add.s32 	%r228, %r228, 8;
$L__BB0_24:
	and.b32  	%r171, %r153, 7;
	setp.eq.s32 	%p64, %r171, 0;
	@%p64 bra 	$L__BB0_31;
	add.s32 	%r175, %r171, -1;
	setp.lt.u32 	%p65, %r175, 3;
	@%p65 bra 	$L__BB0_27;
	mul.wide.u32 	%rd97, %r228, 4;
	add.s64 	%rd98, %rd3, %rd97;
	ld.local.f32 	%f223, [%rd98];
	mul.wide.u32 	%rd99, %r233, 4;
	add.s64 	%rd100, %rd3, %rd99;
	ld.local.f32 	%f224, [%rd100];
	setp.gt.f32 	%p66, %f223, %f224;
	selp.b32 	%r176, %r228, %r233, %p66;
	add.s32 	%r177, %r228, 1;
	ld.local.f32 	%f225, [%rd98+4];
	mul.wide.u32 	%rd101, %r176, 4;
	add.s64 	%rd102, %rd3, %rd101;
	ld.local.f32 	%f226, [%rd102];
	setp.gt.f32 	%p67, %f225, %f226;
	selp.b32 	%r178, %r177, %r176, %p67;
	add.s32 	%r179, %r228, 2;
	ld.local.f32 	%f227, [%rd98+8];
	mul.wide.u32 	%rd103, %r178, 4;
	add.s64 	%rd104, %rd3, %rd103;
	ld.local.f32 	%f228, [%rd104];
	setp.gt.f32 	%p68, %f227, %f228;
	selp.b32 	%r180, %r179, %r178, %p68;
	add.s32 	%r181, %r228, 3;
	ld.local.f32 	%f229, [%rd98+12];
	mul.wide.u32 	%rd105, %r180, 4;
	add.s64 	%rd106, %rd3, %rd105;
	ld.local.f32 	%f230, [%rd106];
	setp.gt.f32 	%p69, %f229, %f230;
	selp.b32 	%r233, %r181, %r180, %p69;
	add.s32 	%r228, %r228, 4;
$L__BB0_27:
	setp.eq.s32 	%p70, %r17, 0;
	@%p70 bra 	$L__BB0_31;
	setp.eq.s32 	%p71, %r17, 1;
	mul.wide.u32 	%rd107, %r228, 4;
	add.s64 	%rd8, %rd3, %rd107;
	ld.local.f32 	%f231, [%rd8];
	mul.wide.u32 	%rd108, %r233, 4;
	add.s64 	%rd109, %rd3, %rd108;
	ld.local.f32 	%f232, [%rd109];
	setp.gt.f32 	%p72, %f231, %f232;
	selp.b32 	%r233, %r228, %r233, %p72;
	@%p71 bra 	$L__BB0_31;
	setp.eq.s32 	%p73, %r17, 2;
	add.s32 	%r182, %r228, 1;
	ld.local.f32 	%f233, [%rd8+4];
	mul.wide.u32 	%rd110, %r233, 4;
	add.s64 	%rd111, %rd3, %rd110;
	ld.local.f32 	%f234, [%rd111];
	setp.gt.f32 	%p74, %f233, %f234;
	selp.b32 	%r233, %r182, %r233, %p74;
	@%p73 bra 	$L__BB0_31;
	add.s32 	%r183, %r228, 2;
	ld.local.f32 	%f235, [%rd8+8];
	mul.wide.u32 	%rd112, %r233, 4;
	add.s64 	%rd113, %rd3, %rd112;
	ld.local.f32 	%f236, [%rd113];
	setp.gt.f32 	%p75, %f235, %f236;
	selp.b32 	%r233, %r183, %r233, %p75;
$L__BB0_31:
	mul.wide.u32 	%rd114, %r233, 4;
	add.s64 	%rd9, %rd3, %rd114;
	ld.local.f32 	%f237, [%rd9];
	setp.geu.f32 	%p76, %f4, %f237;
	@%p76 bra 	$L__BB0_33;
	st.local.f32 	[%rd9], %f4;
	add.s64 	%rd116, %rd4, %rd114;
	st.local.u32 	[%rd116], %r221;
$L__BB0_33:
	add.s32 	%r221, %r221, 1;
	setp.eq.s32 	%p77, %r221, %r78;
	@%p77 bra 	$L__BB0_59;
	bra.uni 	$L__BB0_17;
$L__BB0_34:
	and.b32  	%r42, %r78, 7;
	setp.lt.u32 	%p13, %r78, 8;
	mov.b32 	%r236, 0;
	@%p13 bra 	$L__BB0_38;
	and.b32  	%r236, %r78, 2147483640;
	ld.local.f32 	%f242, [%rd3];
	ld.local.u32 	%r238, [%rd4];
	mov.b32 	%r239, 0;
	mov.f32 	%f243, %f242;
$L__BB0_36:
	.pragma "nounroll";
	mul.wide.u32 	%rd39, %r239, 12;
	add.s64 	%rd40, %rd1, %rd39;
	ld.global.nc.f32 	%f23, [%rd40];
	ld.global.nc.f32 	%f24, [%rd40+4];
	ld.global.nc.f32 	%f25, [%rd40+8];
	sub.f32 	%f26, %f23, %f1;
	sub.f32 	%f27, %f24, %f2;
	sub.f32 	%f28, %f25, %f3;
	mul.f32 	%f29, %f27, %f27;
	fma.rn.f32 	%f30, %f26, %f26, %f29;
	fma.rn.f32 	%f31, %f28, %f28, %f30;
	setp.lt.f32 	%p14, %f31, %f243;
	selp.b32 	%r96, %r239, %r238, %p14;
	selp.f32 	%f32, %f31, %f242, %p14;
	selp.f32 	%f33, %f31, %f243, %p14;
	add.s32 	%r97, %r239, 1;
	ld.global.nc.f32 	%f34, [%rd40+12];
	ld.global.nc.f32 	%f35, [%rd40+16];
	ld.global.nc.f32 	%f36, [%rd40+20];
	sub.f32 	%f37, %f34, %f1;
	sub.f32 	%f38, %f35, %f2;
	sub.f32 	%f39, %f36, %f3;
	mul.f32 	%f40, %f38, %f38;
	fma.rn.f32 	%f41, %f37, %f37, %f40;
	fma.rn.f32 	%f42, %f39, %f39, %f41;
	setp.lt.f32 	%p15, %f42, %f33;
	selp.b32 	%r98, %r97, %r96, %p15;
	selp.f32 	%f43, %f42, %f32, %p15;
	selp.f32 	%f44, %f42, %f33, %p15;
	add.s32 	%r99, %r239, 2;
	ld.global.nc.f32 	%f45, [%rd40+24];
	ld.global.nc.f32 	%f46, [%rd40+28];
	ld.global.nc.f32 	%f47, [%rd40+32];
	sub.f32 	%f48, %f45, %f1;
	sub.f32 	%f49, %f46, %f2;
	sub.f32 	%f50, %f47, %f3;
	mul.f32 	%f51, %f49, %f49;
	fma.rn.f32 	%f52, %f48, %f48, %f51;
	fma.rn.f32 	%f53, %f50, %f50, %f52;
	setp.lt.f32 	%p16, %f53, %f44;
	selp.b32 	%r100, %r99, %r98, %p16;
	selp.f32 	%f54, %f53, %f43, %p16;
	selp.f32 	%f55, %f53, %f44, %p16;
	add.s32 	%r101, %r239, 3;
	ld.global.nc.f32 	%f56, [%rd40+36];
	ld.global.nc.f32 	%f57, [%rd40+40];
	ld.global.nc.f32 	%f58, [%rd40+44];
	sub.f32 	%f59, %f56, %f1;
	sub.f32 	%f60, %f57, %f2;
	sub.f32 	%f61, %f58, %f3;
	mul.f32 	%f62, %f60, %f60;
	fma.rn.f32 	%f63, %f59, %f59, %f62;
	fma.rn.f32 	%f64, %f61, %f61, %f63;
	setp.lt.f32 	%p17, %f64, %f55;
	selp.b32 	%r102, %r101, %r100, %p17;
	selp.f32 	%f65, %f64, %f54, %p17;
	selp.f32 	%f66, %f64, %f55, %p17;
	add.s32 	%r103, %r239, 4;
	ld.global.nc.f32 	%f67, [%rd40+48];
	ld.global.nc.f32 	%f68, [%rd40+52];
	ld.global.nc.f32 	%f69, [%rd40+56];
	sub.f32 	%f70, %f67, %f1;
	sub.f32 	%f71, %f68, %f2;
	sub.f32 	%f72, %f69, %f3;
	mul.f32 	%f73, %f71, %f71;
	fma.rn.f32 	%f74, %f70, %f70, %f73;
	fma.rn.f32 	%f75, %f72, %f72, %f74;
	setp.lt.f32 	%p18, %f75, %f66;
	selp.b32 	%r104, %r103, %r102, %p18;
	selp.f32 	%f76, %f75, %f65, %p18;
	selp.f32 	%f77, %f75, %f66, %p18;
	add.s32 	%r105, %r239, 5;
	ld.global.nc.f32 	%f78, [%rd40+60];
	ld.global.nc.f32 	%f79, [%rd40+64];
	ld.global.nc.f32 	%f80, [%rd40+68];
	sub.f32 	%f81, %f78, %f1;
	sub.f32 	%f82, %f79, %f2;
	sub.f32 	%f83, %f80, %f3;
	mul.f32 	%f84, %f82, %f82;
	fma.rn.f32 	%f85, %f81, %f81, %f84;
	fma.rn.f32 	%f86, %f83, %f83, %f85;
	setp.lt.f32 	%p19, %f86, %f77;
	selp.b32 	%r106, %r105, %r104, %p19;
	selp.f32 	%f87, %f86, %f76, %p19;
	selp.f32 	%f88, %f86, %f77, %p19;
	add.s32 	%r107, %r239, 6;
	ld.global.nc.f32 	%f89, [%rd40+72];
	ld.global.nc.f32 	%f90, [%rd40+76];
	ld.global.nc.f32 	%f91, [%rd40+80];
	sub.f32 	%f92, %f89, %f1;
	sub.f32 	%f93, %f90, %f2;
	sub.f32 	%f94, %f91, %f3;
	mul.f32 	%f95, %f93, %f93;
	fma.rn.f32 	%f96, %f92, %f92, %f95;
	fma.rn.f32 	%f97, %f94, %f94, %f96;
	setp.lt.f32 	%p20, %f97, %f88;
	selp.b32 	%r108, %r107, %r106, %p20;
	selp.f32 	%f98, %f97, %f87, %p20;
	selp.f32 	%f99, %f97, %f88, %p20;
	add.s32 	%r109, %r239, 7;
	ld.global.nc.f32 	%f100, [%rd40+84];
	ld.global.nc.f32 	%f101, [%rd40+88];
	ld.global.nc.f32 	%f102, [%rd40+92];
	sub.f32 	%f103, %f100, %f1;
	sub.f32 	%f104, %f101, %f2;
	sub.f32 	%f105, %f102, %f3;
	mul.f32 	%f106, %f104, %f104;
	fma.rn.f32 	%f107, %f103, %f103, %f106;
	fma.rn.f32 	%f108, %f105, %f105, %f107;
	setp.lt.f32 	%p21, %f108, %f99;
	selp.b32 	%r238, %r109, %r108, %p21;
	selp.f32 	%f242, %f108, %f98, %p21;
	selp.f32 	%f243, %f108, %f99, %p21;
	add.s32 	%r239, %r239, 8;
	setp.eq.s32 	%p22, %r239, %r236;
	@%p22 bra 	$L__BB0_37;
	bra.uni 	$L__BB0_36;
$L__BB0_37:
	st.local.f32 	[%rd3], %f242;
	st.local.u32 	[%rd4], %r238;
$L__BB0_38:
	setp.eq.s32 	%p23, %r42, 0;
	@%p23 bra 	$L__BB0_59;
	and.b32  	%r48, %r78, 3;
	setp.lt.u32 	%p24, %r42, 4;
	@%p24 bra 	$L__BB0_49;
	mul.wide.u32 	%rd41, %r236, 12;
	add.s64 	%rd10, %rd1, %rd41;
	ld.global.nc.f32 	%f109, [%rd10];
	ld.global.nc.f32 	%f110, [%rd10+4];
	ld.global.nc.f32 	%f111, [%rd10+8];
	sub.f32 	%f112, %f109, %f1;
	sub.f32 	%f113, %f110, %f2;
	sub.f32 	%f114, %f111, %f3;
	mul.f32 	%f115, %f113, %f113;
	fma.rn.f32 	%f116, %f112, %f112, %f115;
	fma.rn.f32 	%f6, %f114, %f114, %f116;
	ld.local.f32 	%f239, [%rd3];
	setp.geu.f32 	%p25, %f6, %f239;
	@%p25 bra 	$L__BB0_42;
	st.local.f32 	[%rd3], %f6;
	st.local.u32 	[%rd4], %r236;
	mov.f32 	%f239, %f6;
$L__BB0_42:
	ld.global.nc.f32 	%f117, [%rd10+12];
	ld.global.nc.f32 	%f118, [%rd10+16];
	ld.global.nc.f32 	%f119, [%rd10+20];
	sub.f32 	%f120, %f117, %f1;
	sub.f32 	%f121, %f118, %f2;
	sub.f32 	%f122, %f119, %f3;
	mul.f32 	%f123, %f121, %f121;
	fma.rn.f32 	%f124, %f120, %f120, %f123;
	fma.rn.f32 	%f9, %f122, %f122, %f124;
	setp.geu.f32 	%p26, %f9, %f239;
	@%p26 bra 	$L__BB0_44;
	add.s32 	%r110, %r236, 1;
	st.local.f32 	[%rd3], %f9;
	st.local.u32 	[%rd4], %r110;
	mov.f32 	%f239, %f9;
$L__BB0_44:
	ld.global.nc.f32 	%f125, [%rd10+24];
	ld.global.nc.f32 	%f126, [%rd10+28];
	ld.global.nc.f32 	%f127, [%rd10+32];
	sub.f32 	%f128, %f125, %f1;
	sub.f32 	%f129, %f126, %f2;
	sub.f32 	%f130, %f127, %f3;
	mul.f32 	%f131, %f129, %f129;
	fma.rn.f32 	%f132, %f128, %f128, %f131;
	fma.rn.f32 	%f11, %f130, %f130, %f132;
	setp.geu.f32 	%p27, %f11, %f239;
	@%p27 bra 	$L__BB0_46;
	add.s32 	%r111, %r236, 2;
	st.local.f32 	[%rd3], %f11;
	st.local.u32 	[%rd4], %r111;
	mov.f32 	%f239, %f11;
$L__BB0_46:
	ld.global.nc.f32 	%f133, [%rd10+36];
	ld.global.nc.f32 	%f134, [%rd10+40];
	ld.global.nc.f32 	%f135, [%rd10+44];
	sub.f32 	%f136, %f133, %f1;
	sub.f32 	%f137, %f134, %f2;
	sub.f32 	%f138, %f135, %f3;
	mul.f32 	%f139, %f137, %f137;
	fma.rn.f32 	%f140, %f136, %f136, %f139;
	fma.rn.f32 	%f13, %f138, %f138, %f140;
	setp.geu.f32 	%p28, %f13, %f239;
	@%p28 bra 	$L__BB0_48;
	add.s32 	%r112, %r236, 3;
	st.local.f32 	[%rd3], %f13;
	st.local.u32 	[%rd4], %r112;
$L__BB0_48:
	add.s32 	%r236, %r236, 4;
$L__BB0_49:
	setp.eq.s32 	%p29, %r48, 0;
	@%p29 bra 	$L__BB0_59;
	setp.eq.s32 	%p30, %r48, 1;
	@%p30 bra 	$L__BB0_56;
	mul.wide.u32 	%rd42, %r236, 12;
	add.s64 	%rd11, %rd1, %rd42;
	ld.global.nc.f32 	%f141, [%rd11];
	ld.global.nc.f32 	%f142, [%rd11+4];
	ld.global.nc.f32 	%f143, [%rd11+8];
	sub.f32 	%f144, %f141, %f1;
	sub.f32 	%f145, %f142, %f2;
	sub.f32 	%f146, %f143, %f3;
	mul.f32 	%f147, %f145, %f145;
	fma.rn.f32 	%f148, %f144, %f144, %f147;
	fma.rn.f32 	%f14, %f146, %f146, %f148;
	ld.local.f32 	%f241, [%rd3];
	setp.geu.f32 	%p31, %f14, %f241;
	@%p31 bra 	$L__BB0_53;
	st.local.f32 	[%rd3], %f14;
	st.local.u32 	[%rd4], %r236;
	mov.f32 	%f241, %f14;
$L__BB0_53:
	ld.global.nc.f32 	%f149, [%rd11+12];
	ld.global.nc.f32 	%f150, [%rd11+16];
	ld.global.nc.f32 	%f151, [%rd11+20];
	sub.f32 	%f152, %f149, %f1;
	sub.f32 	%f153, %f150, %f2;
	sub.f32 	%f154, %f151, %f3;
	mul.f32 	%f155, %f153, %f153;
	fma.rn.f32 	%f156, %f152, %f152, %f155;
	fma.rn.f32 	%f17, %f154, %f154, %f156;
	setp.geu.f32 	%p32, %f17, %f241;
	@%p32 bra 	$L__BB0_55;
	add.s32 	%r113, %r236, 1;
	st.local.f32 	[%rd3], %f17;
	st.local.u32 	[%rd4], %r113;
$L__BB0_55:
	add.s32 	%r236, %r236, 2;
$L__BB0_56:
	and.b32  	%r114, %r78, 1;
	setp.eq.b32 	%p33, %r114, 1;
	not.pred 	%p34, %p33;
	@%p34 bra 	$L__BB0_59;
	mul.wide.u32 	%rd43, %r236, 12;
	add.s64 	%rd44, %rd1, %rd43;
	ld.global.nc.f32 	%f157, [%rd44];
	ld.global.nc.f32 	%f158, [%rd44+4];
	ld.global.nc.f32 	%f159, [%rd44+8];
	sub.f32 	%f160, %f157, %f1;
	sub.f32 	%f161, %f158, %f2;
	sub.f32 	%f162, %f159, %f3;
	mul.f32 	%f163, %f161, %f161;
	fma.rn.f32 	%f164, %f160, %f160, %f163;
	fma.rn.f32 	%f165, %f162, %f162, %f164;
	ld.local.f32 	%f166, [%rd3];
	setp.geu.f32 	%p35, %f165, %f166;
	@%p35 bra 	$L__BB0_59;
	st.local.u32 	[%rd4], %r236;
$L__BB0_59:
	setp.lt.s32 	%p78, %r79, 1;
	@%p78 bra 	$L__BB0_72;
	mul.lo.s32 	%r53, %r79, %r1;
	and.b32  	%r54, %r79, 15;
	setp.lt.u32 	%p79, %r79, 16;
	mov.b32 	%r242, 0;
	@%p79 bra 	$L__BB0_63;
	and.b32  	%r242, %r79, 2147483632;
	neg.s32 	%r241, %r242;
	add.s64 	%rd131, %rd4, 32;
	add.s64 	%rd13, %rd2, 32;
	mov.u32 	%r240, %r53;
$L__BB0_62:
	.pragma "nounroll";
	mul.wide.s32 	%rd117, %r240, 4;
	add.s64 	%rd118, %rd13, %rd117;
	ld.local.v4.u32 	{%r185, %r186, %r187, %r188}, [%rd131+-32];
	st.global.u32 	[%rd118+-32], %r185;
	st.global.u32 	[%rd118+-28], %r186;
	st.global.u32 	[%rd118+-24], %r187;
	st.global.u32 	[%rd118+-20], %r188;
	ld.local.v4.u32 	{%r189, %r190, %r191, %r192}, [%rd131+-16];
	st.global.u32 	[%rd118+-16], %r189;
	st.global.u32 	[%rd118+-12], %r190;
	st.global.u32 	[%rd118+-8], %r191;
	st.global.u32 	[%rd118+-4], %r192;
	ld.local.v4.u32 	{%r193, %r194, %r195, %r196}, [%rd131];
	st.global.u32 	[%rd118], %r193;
	st.global.u32 	[%rd118+4], %r194;
	st.global.u32 	[%rd118+8], %r195;
	st.global.u32 	[%rd118+12], %r196;
	ld.local.v4.u32 	{%r197, %r198, %r199, %r200}, [%rd131+16];
	st.global.u32 	[%rd118+16], %r197;
	st.global.u32 	[%rd118+20], %r198;
	st.global.u32 	[%rd118+24], %r199;
	st.global.u32 	[%rd118+28], %r200;
	add.s32 	%r241, %r241, 16;
	add.s64 	%rd131, %rd131, 64;
	add.s32 	%r240, %r240, 16;
	setp.ne.s32 	%p80, %r241, 0;
	@%p80 bra 	$L__BB0_62;
$L__BB0_63:
	setp.eq.s32 	%p81, %r54, 0;
	@%p81 bra 	$L__BB0_72;
	and.b32  	%r66, %r79, 7;
	setp.lt.u32 	%p82, %r54, 8;
	@%p82 bra 	$L__BB0_66;
	mul.wide.u32 	%rd119, %r242, 4;
	add.s64 	%rd120, %rd4, %rd119;
	ld.local.u32 	%r201, [%rd120];
	add.s32 	%r202, %r242, %r53;
	mul.wide.s32 	%rd121, %r202, 4;
	add.s64 	%rd122, %rd2, %rd121;
	st.global.u32 	[%rd122], %r201;
	ld.local.u32 	%r203, [%rd120+4];
	st.global.u32 	[%rd122+4], %r203;
	ld.local.u32 	%r204, [%rd120+8];
	st.global.u32 	[%rd122+8], %r204;
	ld.local.u32 	%r205, [%rd120+12];
	st.global.u32 	[%rd122+12], %r205;
	ld.local.u32 	%r206, [%rd120+16];
	st.global.u32 	[%rd122+16], %r206;
	ld.local.u32 	%r207, [%rd120+20];
	st.global.u32 	[%rd122+20], %r207;
	ld.local.u32 	%r208, [%rd120+24];
	st.global.u32 	[%rd122+24], %r208;
	ld.local.u32 	%r209, [%rd120+28];
	st.global.u32 	[%rd122+28], %r209;
	add.s32 	%r242, %r242, 8;
$L__BB0_66:
	setp.eq.s32 	%p83, %r66, 0;
	@%p83 bra 	$L__BB0_72;
	and.b32  	%r69, %r79, 3;
	setp.lt.u32 	%p84, %r66, 4;
	@%p84 bra 	$L__BB0_69;
	mul.wide.u32 	%rd123, %r242, 4;
	add.s64 	%rd124, %rd4, %rd123;
	ld.local.u32 	%r210, [%rd124];
	add.s32 	%r211, %r242, %r53;
	mul.wide.s32 	%rd125, %r211, 4;
	add.s64 	%rd126, %rd2, %rd125;
	st.global.u32 	[%rd126], %r210;
	ld.local.u32 	%r212, [%rd124+4];
	st.global.u32 	[%rd126+4], %r212;
	ld.local.u32 	%r213, [%rd124+8];
	st.global.u32 	[%rd126+8], %r213;
	ld.local.u32 	%r214, [%rd124+12];
	st.global.u32 	[%rd126+12], %r214;
	add.s32 	%r242, %r242, 4;
$L__BB0_69:
	setp.eq.s32 	%p85, %r69, 0;
	@%p85 bra 	$L__BB0_72;
	add.s32 	%r246, %r242, %r53;
	mul.wide.u32 	%rd127, %r242, 4;
	add.s64 	%rd132, %rd4, %rd127;
	neg.s32 	%r245, %r69;
$L__BB0_71:
	.pragma "nounroll";
	mul.wide.s32 	%rd128, %r246, 4;
	add.s64 	%rd129, %rd2, %rd128;
	ld.local.u32 	%r215, [%rd132];
	st.global.u32 	[%rd129], %r215;
	add.s32 	%r246, %r246, 1;
	add.s64 	%rd132, %rd132, 4;
	add.s32 	%r245, %r245, 1;
	setp.ne.s32 	%p86, %r245, 0;
	@%p86 bra 	$L__BB0_71;
$L__BB0_72:
	ret;

}


// ===== COMPILED SASS (sm_100) =====

	.target	sm_100

	.elftype	@"ET_EXEC"


//--------------------- .note.nv.tkinfo           --------------------------
	.section	.note.nv.tkinfo,"",@"SHT_NOTE"
	.sectionflags	@"SHF_NOTE_NV_TKINFO"
	.tkinfo
        /*0018*/ 	.word	0x00000002
        /*0030*/ 	.string	""
        /*0030*/ 	.string	"ptxas"
        /*0030*/ 	.string	"Cuda compilation tools, release 13.0, V13.0.88"
        /*0030*/ 	.string	"Build cuda_13.0.r13.0/compiler.36424714_0"
        /*0030*/ 	.string	"-arch sm_100 -m 64 "



//--------------------- .note.nv.cuinfo           --------------------------
	.section	.note.nv.cuinfo,"",@"SHT_NOTE"
	.sectionflags	@"SHF_NOTE_NV_CUINFO"
        /*0018*/ 	.short	0x0002
        /*001a*/ 	.short	0x0064
        /*001c*/ 	.short	0x0082
	.zero		2


//--------------------- .nv.info                  --------------------------
	.section	.nv.info,"",@"SHT_CUDA_INFO"
	.align	4


	//----- nvinfo : EIATTR_REGCOUNT
	.align		4
        /*0000*/ 	.byte	0x04, 0x2f
        /*0002*/ 	.short	(.L_1 - .L_0)
	.align		4
.L_0:
        /*0004*/ 	.word	index@(_Z21knn_bruteforce_kernelPK6float3iS1_iiPi)
        /*0008*/ 	.word	0x00000020


	//----- nvinfo : EIATTR_FRAME_SIZE
	.align		4
.L_1:
        /*000c*/ 	.byte	0x04, 0x11
        /*000e*/ 	.short	(.L_3 - .L_2)
	.align		4
.L_2:
        /*0010*/ 	.word	index@(_Z21knn_bruteforce_kernelPK6float3iS1_iiPi)
        /*0014*/ 	.word	0x00000100


	//----- nvinfo : EIATTR_MIN_STACK_SIZE
	.align		4
.L_3:
        /*0018*/ 	.byte	0x04, 0x12
        /*001a*/ 	.short	(.L_5 - .L_4)
	.align		4
.L_4:
        /*001c*/ 	.word	index@(_Z21knn_bruteforce_kernelPK6float3iS1_iiPi)
        /*0020*/ 	.word	0x00000100
.L_5:


//--------------------- .nv.compat                --------------------------
	.section	.nv.compat,"",@"SHT_CUDA_COMPAT_INFO"
	.align	4
        /*0000*/ 	.byte	0x02, 0x09, 0x00, 0x00, 0x02, 0x02, 0x01, 0x00, 0x02, 0x05, 0x05, 0x00, 0x03, 0x07, 0x01, 0x01
        /*0010*/ 	.byte	0x02, 0x03, 0x00, 0x00, 0x02, 0x06, 0x01, 0x00, 0x04, 0x0b, 0x08, 0x00, 0x09, 0x00, 0x00, 0x00
        /*0020*/ 	.byte	0x00, 0x00, 0x00, 0x00


//--------------------- .nv.info._Z21knn_bruteforce_kernelPK6float3iS1_iiPi --------------------------
	.section	.nv.info._Z21knn_bruteforce_kernelPK6float3iS1_iiPi,"",@"SHT_CUDA_INFO"
	.sectionflags	@""
	.align	4


	//----- nvinfo : EIATTR_CUDA_API_VERSION
	.align		4
        /*0000*/ 	.byte	0x04, 0x37
        /*0002*/ 	.short	(.L_7 - .L_6)
.L_6:
        /*0004*/ 	.word	0x00000082


	//----- nvinfo : EIATTR_KPARAM_INFO
	.align		4
.L_7:
        /*0008*/ 	.byte	0x04, 0x17
        /*000a*/ 	.short	(.L_9 - .L_8)
.L_8:
        /*000c*/ 	.word	0x00000000
        /*0010*/ 	.short	0x0005
        /*0012*/ 	.short	0x0020
        /*0014*/ 	.byte	0x00, 0xf5, 0x21, 0x00


	//----- nvinfo : EIATTR_KPARAM_INFO
	.align		4
.L_9:
        /*0018*/ 	.byte	0x04, 0x17
        /*001a*/ 	.short	(.L_11 - .L_10)
.L_10:
        /*001c*/ 	.word	0x00000000
        /*0020*/ 	.short	0x0004
        /*0022*/ 	.short	0x001c
        /*0024*/ 	.byte	0x00, 0xf0, 0x11, 0x00


	//----- nvinfo : EIATTR_KPARAM_INFO
	.align		4
.L_11:
        /*0028*/ 	.byte	0x04, 0x17
        /*002a*/ 	.short	(.L_13 - .L_12)
.L_12:
        /*002c*/ 	.word	0x00000000
        /*0030*/ 	.short	0x0003
        /*0032*/ 	.short	0x0018
        /*0034*/ 	.byte	0x00, 0xf0, 0x11, 0x00


	//----- nvinfo : EIATTR_KPARAM_INFO
	.align		4
.L_13:
        /*0038*/ 	.byte	0x04, 0x17
        /*003a*/ 	.short	(.L_15 - .L_14)
.L_14:
        /*003c*/ 	.word	0x00000000
        /*0040*/ 	.short	0x0002
        /*0042*/ 	.short	0x0010
        /*0044*/ 	.byte	0x00, 0xf5, 0x21, 0x00


	//----- nvinfo : EIATTR_KPARAM_INFO
	.align		4
.L_15:
        /*0048*/ 	.byte	0x04, 0x17
        /*004a*/ 	.short	(.L_17 - .L_16)
.L_16:
        /*004c*/ 	.word	0x00000000
        /*0050*/ 	.short	0x0001
        /*0052*/ 	.short	0x0008
        /*0054*/ 	.byte	0x00, 0xf0, 0x11, 0x00


	//----- nvinfo : EIATTR_KPARAM_INFO
	.align		4
.L_17:
        /*0058*/ 	.byte	0x04, 0x17
        /*005a*/ 	.short	(.L_19 - .L_18)
.L_18:
        /*005c*/ 	.word	0x00000000
        /*0060*/ 	.short	0x0000
        /*0062*/ 	.short	0x0000
        /*0064*/ 	.byte	0x00, 0xf5, 0x21, 0x00


	//----- nvinfo : EIATTR_SPARSE_MMA_MASK
	.align		4
.L_19:
        /*0068*/ 	.byte	0x03, 0x50
        /*006a*/ 	.short	0x0000


	//----- nvinfo : EIATTR_MAXREG_COUNT
	.align		4
        /*006c*/ 	.byte	0x03, 0x1b
        /*006e*/ 	.short	0x00ff


	//----- nvinfo : EIATTR_MERCURY_ISA_VERSION
	.align		4
        /*0070*/ 	.byte	0x03, 0x5f
        /*0072*/ 	.short	0x0101


	//----- nvinfo : EIATTR_VRC_CTA_INIT_COUNT
	.align		4
        /*0074*/ 	.byte	0x02, 0x4a
	.zero		1
	.zero		1


	//----- nvinfo : EIATTR_EXIT_INSTR_OFFSETS
	.align		4
        /*0078*/ 	.byte	0x04, 0x1c
        /*007a*/ 	.short	(.L_21 - .L_20)


	//   ....[0]....
.L_20:
        /*007c*/ 	.word	0x00000080


	//   ....[1]....
        /*0080*/ 	.word	0x00002260


	//   ....[2]....
        /*0084*/ 	.word	0x00002500


	//   ....[3]....
        /*0088*/ 	.word	0x00002640


	//   ....[4]....
        /*008c*/ 	.word	0x00002730


	//   ....[5]....
        /*0090*/ 	.word	0x00002800


	//----- nvinfo : EIATTR_CBANK_PARAM_SIZE
	.align		4
.L_21:
        /*0094*/ 	.byte	0x03, 0x19
        /*0096*/ 	.short	0x0028


	//----- nvinfo : EIATTR_PARAM_CBANK
	.align		4
        /*0098*/ 	.byte	0x04, 0x0a
        /*009a*/ 	.short	(.L_23 - .L_22)
	.align		4
.L_22:
        /*009c*/ 	.word	index@(.nv.constant0._Z21knn_bruteforce_kernelPK6float3iS1_iiPi)
        /*00a0*/ 	.short	0x0380
        /*00a2*/ 	.short	0x0028


	//----- nvinfo : EIATTR_SW_WAR
	.align		4
.L_23:
        /*00a4*/ 	.byte	0x04, 0x36
        /*00a6*/ 	.short	(.L_25 - .L_24)
.L_24:
        /*00a8*/ 	.word	0x00000008
.L_25:


//--------------------- .nv.callgraph             --------------------------
	.section	.nv.callgraph,"",@"SHT_CUDA_CALLGRAPH"
	.align	4
	.sectionentsize	8
	.align		4
        /*0000*/ 	.word	0x00000000
	.align		4
        /*0004*/ 	.word	0xffffffff
	.align		4
        /*0008*/ 	.word	0x00000000
	.align		4
        /*000c*/ 	.word	0xfffffffe
	.align		4
        /*0010*/ 	.word	0x00000000
	.align		4
        /*0014*/ 	.word	0xfffffffd
	.align		4
        /*0018*/ 	.word	0x00000000
	.align		4
        /*001c*/ 	.word	0xfffffffc


//--------------------- .text._Z21knn_bruteforce_kernelPK6float3iS1_iiPi --------------------------
	.section	.text._Z21knn_bruteforce_kernelPK6float3iS1_iiPi,"ax",@progbits
	.align	128
        .global         _Z21knn_bruteforce_kernelPK6float3iS1_iiPi
        .type           _Z21knn_bruteforce_kernelPK6float3iS1_iiPi,@function
        .size           _Z21knn_bruteforce_kernelPK6float3iS1_iiPi,(.L_x_24 - _Z21knn_bruteforce_kernelPK6float3iS1_iiPi)
        .other          _Z21knn_bruteforce_kernelPK6float3iS1_iiPi,@"STO_CUDA_ENTRY STV_DEFAULT"
_Z21knn_bruteforce_kernelPK6float3iS1_iiPi:
.text._Z21knn_bruteforce_kernelPK6float3iS1_iiPi:
[----:B------:R-:W0:Y:S01]  /*0000*/  LDC R1, c[0x0][0x37c] ;  /* 0x0000df00ff017b82 */ /* 0x000e220000000800 */
[----:B------:R-:W1:Y:S07]  /*0010*/  S2R R0, SR_TID.X ;  /* 0x0000000000007919 */ /* 0x000e6e0000002100 */
[----:B------:R-:W1:Y:S01]  /*0020*/  S2UR UR4, SR_CTAID.X ;  /* 0x00000000000479c3 */ /* 0x000e620000002500 */
[----:B------:R-:W2:Y:S01]  /*0030*/  LDCU UR5, c[0x0][0x398] ;  /* 0x00007300ff0577ac */ /* 0x000ea20008000800 */
[----:B0-----:R-:W-:-:S06]  /*0040*/  VIADD R1, R1, 0xffffff00 ;  /* 0xffffff0001017836 */ /* 0x001fcc0000000000 */
[----:B------:R-:W1:Y:S02]  /*0050*/  LDC R17, c[0x0][0x360] ;  /* 0x0000d800ff117b82 */ /* 0x000e640000000800 */
[----:B-1----:R-:W-:-:S05]  /*0060*/  IMAD R17, R17, UR4, R0 ;  /* 0x0000000411117c24 */ /* 0x002fca000f8e0200 */
[----:B--2---:R-:W-:-:S13]  /*0070*/  ISETP.GE.AND P0, PT, R17, UR5, PT ;  /* 0x0000000511007c0c */ /* 0x004fda000bf06270 */
[----:B------:R-:W-:Y:S05]  /*0080*/  @P0 EXIT ;  /* 0x000000000000094d */ /* 0x000fea0003800000 */
[----:B------:R-:W0:Y:S01]  /*0090*/  LDCU UR4, c[0x0][0x39c] ;  /* 0x00007380ff0477ac */ /* 0x000e220008000800 */
[----:B------:R-:W1:Y:S01]  /*00a0*/  LDC.64 R4, c[0x0][0x390] ;  /* 0x0000e400ff047b82 */ /* 0x000e620000000a00 */
[----:B------:R-:W2:Y:S01]  /*00b0*/  LDCU.64 UR8, c[0x0][0x358] ;  /* 0x00006b00ff0877ac */ /* 0x000ea20008000a00 */
[----:B0-----:R-:W-:-:S04]  /*00c0*/  MOV R12, UR4 ;  /* 0x00000004000c7c02 */ /* 0x001fc80008000f00 */
[----:B------:R-:W-:Y:S01]  /*00d0*/  ISETP.GE.AND P0, PT, R12, 0x1, PT ;  /* 0x000000010c00780c */ /* 0x000fe20003f06270 */
[----:B-1----:R-:W-:-:S05]  /*00e0*/  IMAD.WIDE R4, R17, 0xc, R4 ;  /* 0x0000000c11047825 */ /* 0x002fca00078e0204 */
[----:B--2---:R0:W5:Y:S01]  /*00f0*/  LDG.E.CONSTANT R15, desc[UR8][R4.64] ;  /* 0x00000008040f7981 */ /* 0x004162000c1e9900 */
[----:B------:R-:W-:-:S03]  /*0100*/  VIADD R3, R1, 0x80 ;  /* 0x0000008001037836 */ /* 0x000fc60000000000 */
[----:B------:R0:W5:Y:S04]  /*0110*/  LDG.E.CONSTANT R14, desc[UR8][R4.64+0x4] ;  /* 0x00000408040e7981 */ /* 0x000168000c1e9900 */
[----:B------:R0:W5:Y:S01]  /*0120*/  LDG.E.CONSTANT R13, desc[UR8][R4.64+0x8] ;  /* 0x00000808040d7981 */ /* 0x000162000c1e9900 */
[----:B------:R-:W-:Y:S05]  /*0130*/  @!P0 BRA `(.L_x_0) ;  /* 0x0000000400408947 */ /* 0x000fea0003800000 */
[C---:B------:R-:W-:Y:S01]  /*0140*/  ISETP.GE.U32.AND P0, PT, R12.reuse, 0x10, PT ;  /* 0x000000100c00780c */ /* 0x040fe20003f06070 */
[----:B------:R-:W-:Y:S01]  /*0150*/  HFMA2 R0, -RZ, RZ, 0, 0 ;  /* 0x00000000ff007431 */ /* 0x000fe200000001ff */
[----:B------:R-:W-:-:S04]  /*0160*/  LOP3.LUT R18, R12, 0xf, RZ, 0xc0, !PT ;  /* 0x0000000f0c127812 */ /* 0x000fc800078ec0ff */
[----:B------:R-:W-:-:S07]  /*0170*/  ISETP.NE.AND P1, PT, R18, RZ, PT ;  /* 0x000000ff1200720c */ /* 0x000fce0003f25270 */
[----:B------:R-:W-:Y:S06]  /*0180*/  @!P0 BRA `(.L_x_1) ;  /* 0x0000000000588947 */ /* 0x000fec0003800000 */
[----:B------:R-:W-:Y:S01]  /*0190*/  LOP3.LUT R0, R12, 0x7ffffff0, RZ, 0xc0, !PT ;  /* 0x7ffffff00c007812 */ /* 0x000fe200078ec0ff */
[----:B------:R-:W-:Y:S01]  /*01a0*/  IMAD.MOV.U32 R2, RZ, RZ, RZ ;  /* 0x000000ffff027224 */ /* 0x000fe200078e00ff */
[----:B0-----:R-:W-:Y:S01]  /*01b0*/  MOV R4, 0x7149f2ca ;  /* 0x7149f2ca00047802 */ /* 0x001fe20000000f00 */
[----:B------:R-:W-:Y:S01]  /*01c0*/  IMAD.MOV.U32 R5, RZ, RZ, 0x7149f2ca ;  /* 0x7149f2caff057424 */ /* 0x000fe200078e00ff */
[----:B------:R-:W-:Y:S01]  /*01d0*/  MOV R6, 0x7149f2ca ;  /* 0x7149f2ca00067802 */ /* 0x000fe20000000f00 */
[----:B------:R-:W-:Y:S01]  /*01e0*/  IMAD.MOV.U32 R7, RZ, RZ, 0x7149f2ca ;  /* 0x7149f2caff077424 */ /* 0x000fe200078e00ff */
[----:B------:R-:W-:Y:S01]  /*01f0*/  MOV R8, 0xffffffff ;  /* 0xffffffff00087802 */ /* 0x000fe20000000f00 */
[----:B------:R-:W-:Y:S01]  /*0200*/  IMAD.MOV.U32 R9, RZ, RZ, -0x1 ;  /* 0xffffffffff097424 */ /* 0x000fe200078e00ff */
[----:B------:R-:W-:Y:S01]  /*0210*/  MOV R10, 0xffffffff ;  /* 0xffffffff000a7802 */ /* 0x000fe20000000f00 */
[----:B------:R-:W-:-:S07]  /*0220*/  IMAD.MOV.U32 R11, RZ, RZ, -0x1 ;  /* 0xffffffffff0b7424 */ /* 0x000fce00078e00ff */
.L_x_2:
[C---:B-1----:R-:W-:Y:S01]  /*0230*/  LEA R16, R2.reuse, R1, 0x2 ;  /* 0x0000000102107211 */ /* 0x042fe200078e10ff */
[----:B------:R-:W-:-:S04]  /*0240*/  VIADD R2, R2, 0x10 ;  /* 0x0000001002027836 */ /* 0x000fc80000000000 */
[----:B------:R1:W-:Y:S01]  /*0250*/  STL.128 [R16], R4 ;  /* 0x0000000410007387 */ /* 0x0003e20000100c00 */
[----:B------:R-:W-:-:S03]  /*0260*/  ISETP.NE.AND P0, PT, R2, R0, PT ;  /* 0x000000000200720c */ /* 0x000fc60003f05270 */
[----:B------:R1:W-:Y:S04]  /*0270*/  STL.128 [R16+0x80], R8 ;  /* 0x0000800810007387 */ /* 0x0003e80000100c00 */
[----:B------:R1:W-:Y:S04]  /*0280*/  STL.128 [R16+0x10], R4 ;  /* 0x0000100410007387 */ /* 0x0003e80000100c00 */
[----:B------:R1:W-:Y:S04]  /*0290*/  STL.128 [R16+0x90], R8 ;  /* 0x0000900810007387 */ /* 0x0003e80000100c00 */
[----:B------:R1:W-:Y:S04]  /*02a0*/  STL.128 [R16+0x20], R4 ;  /* 0x0000200410007387 */ /* 0x0003e80000100c00 */
[----:B------:R1:W-:Y:S04]  /*02b0*/  STL.128 [R16+0xa0], R8 ;  /* 0x0000a00810007387 */ /* 0x0003e80000100c00 */
[----:B------:R1:W-:Y:S04]  /*02c0*/  STL.128 [R16+0x30], R4 ;  /* 0x0000300410007387 */ /* 0x0003e80000100c00 */
[----:B------:R1:W-:Y:S01]  /*02d0*/  STL.128 [R16+0xb0], R8 ;  /* 0x0000b00810007387 */ /* 0x0003e20000100c00 */
[----:B------:R-:W-:Y:S05]  /*02e0*/  @P0 BRA `(.L_x_2) ;  /* 0xfffffffc00d00947 */ /* 0x000fea000383ffff */
.L_x_1:
[----:B------:R-:W-:Y:S05]  /*02f0*/  @!P1 BRA `(.L_x_0) ;  /* 0x0000000000d09947 */ /* 0x000fea0003800000 */
[----:B------:R-:W-:Y:S02]  /*0300*/  ISETP.GE.U32.AND P0, PT, R18, 0x8, PT ;  /* 0x000000081200780c */ /* 0x000fe40003f06070 */
[----:B01----:R-:W-:-:S04]  /*0310*/  LOP3.LUT R4, R12, 0x7, RZ, 0xc0, !PT ;  /* 0x000000070c047812 */ /* 0x003fc800078ec0ff */
[----:B------:R-:W-:-:S07]  /*0320*/  ISETP.NE.AND P1, PT, R4, RZ, PT ;  /* 0x000000ff0400720c */ /* 0x000fce0003f25270 */
[----:B------:R-:W-:Y:S06]  /*0330*/  @!P0 BRA `(.L_x_3) ;  /* 0x0000000000508947 */ /* 0x000fec0003800000 */
[C---:B------:R-:W-:Y:S01]  /*0340*/  LEA R2, R0.reuse, R1, 0x2 ;  /* 0x0000000100027211 */ /* 0x040fe200078e10ff */
[----:B------:R-:W-:Y:S01]  /*0350*/  IMAD.MOV.U32 R5, RZ, RZ, 0x7149f2ca ;  /* 0x7149f2caff057424 */ /* 0x000fe200078e00ff */
[----:B------:R-:W-:Y:S01]  /*0360*/  MOV R7, 0xffffffff ;  /* 0xffffffff00077802 */ /* 0x000fe20000000f00 */
[----:B------:R-:W-:-:S03]  /*0370*/  VIADD R0, R0, 0x8 ;  /* 0x0000000800007836 */ /* 0x000fc60000000000 */
[----:B------:R0:W-:Y:S04]  /*0380*/  STL [R2], R5 ;  /* 0x0000000502007387 */ /* 0x0001e80000100800 */
[----:B------:R0:W-:Y:S04]  /*0390*/  STL [R2+0x4], R5 ;  /* 0x0000040502007387 */ /* 0x0001e80000100800 */
        /* <DEDUP_REMOVED lines=13> */
[----:B------:R0:W-:Y:S02]  /*0470*/  STL [R2+0x9c], R7 ;  /* 0x00009c0702007387 */ /* 0x0001e40000100800 */
.L_x_3:
[----:B------:R-:W-:Y:S05]  /*0480*/  @!P1 BRA `(.L_x_0) ;  /* 0x00000000006c9947 */ /* 0x000fea0003800000 */
[----:B------:R-:W-:Y:S02]  /*0490*/  ISETP.GE.U32.AND P0, PT, R4, 0x4, PT ;  /* 0x000000040400780c */ /* 0x000fe40003f06070 */
[----:B------:R-:W-:-:S04]  /*04a0*/  LOP3.LUT R6, R12, 0x3, RZ, 0xc0, !PT ;  /* 0x000000030c067812 */ /* 0x000fc800078ec0ff */
[----:B------:R-:W-:-:S07]  /*04b0*/  ISETP.NE.AND P1, PT, R6, RZ, PT ;  /* 0x000000ff0600720c */ /* 0x000fce0003f25270 */
[----:B------:R-:W-:Y:S06]  /*04c0*/  @!P0 BRA `(.L_x_4) ;  /* 0x0000000000308947 */ /* 0x000fec0003800000 */
[C---:B0-----:R-:W-:Y:S01]  /*04d0*/  LEA R2, R0.reuse, R1, 0x2 ;  /* 0x0000000100027211 */ /* 0x041fe200078e10ff */
        /* <DEDUP_REMOVED lines=10> */
[----:B------:R1:W-:Y:S02]  /*0580*/  STL [R2+0x8c], R7 ;  /* 0x00008c0702007387 */ /* 0x0003e40000100800 */
.L_x_4:
[----:B------:R-:W-:Y:S05]  /*0590*/  @!P1 BRA `(.L_x_0) ;  /* 0x0000000000289947 */ /* 0x000fea0003800000 */
[----:B01----:R-:W-:Y:S02]  /*05a0*/  HFMA2 R5, -RZ, RZ, 10824, -13904 ;  /* 0x7149f2caff057431 */ /* 0x003fe400000001ff */
[----:B------:R-:W-:Y:S01]  /*05b0*/  IMAD.MOV.U32 R7, RZ, RZ, -0x1 ;  /* 0xffffffffff077424 */ /* 0x000fe200078e00ff */
[----:B------:R-:W-:-:S06]  /*05c0*/  UMOV UR4, URZ ;  /* 0x000000ff00047c82 */ /* 0x000fcc0008000000 */
.L_x_5:
[C---:B------:R-:W-:Y:S01]  /*05d0*/  LEA R2, R0.reuse, R1, 0x2 ;  /* 0x0000000100027211 */ /* 0x040fe200078e10ff */
[----:B------:R-:W-:Y:S01]  /*05e0*/  UIADD3 UR4, UPT, UPT, UR4, 0x1, URZ ;  /* 0x0000000104047890 */ /* 0x000fe2000fffe0ff */
[----:B------:R-:W-:-:S03]  /*05f0*/  VIADD R0, R0, 0x1 ;  /* 0x0000000100007836 */ /* 0x000fc60000000000 */
[----:B------:R2:W-:Y:S02]  /*0600*/  STL [R2], R5 ;  /* 0x0000000502007387 */ /* 0x0005e40000100800 */
[----:B------:R-:W-:Y:S02]  /*0610*/  ISETP.NE.AND P0, PT, R6, UR4, PT ;  /* 0x0000000406007c0c */ /* 0x000fe4000bf05270 */
[----:B------:R2:W-:Y:S11]  /*0620*/  STL [R2+0x80], R7 ;  /* 0x0000800702007387 */ /* 0x0005f60000100800 */
[----:B--2---:R-:W-:Y:S05]  /*0630*/  @P0 BRA `(.L_x_5) ;  /* 0xfffffffc00e40947 */ /* 0x004fea000383ffff */
.L_x_0:
[----:B------:R-:W2:Y:S02]  /*0640*/  LDCU UR4, c[0x0][0x388] ;  /* 0x00007100ff0477ac */ /* 0x000ea40008000800 */
[----:B--2---:R-:W-:-:S09]  /*0650*/  UISETP.GE.AND UP0, UPT, UR4, 0x1, UPT ;  /* 0x000000010400788c */ /* 0x004fd2000bf06270 */
[----:B------:R-:W-:Y:S05]  /*0660*/  BRA.U !UP0, `(.L_x_6) ;  /* 0x0000001908f87547 */ /* 0x000fea000b800000 */
[----:B------:R-:W-:-:S13]  /*0670*/  ISETP.GE.AND P0, PT, R12, 0x2, PT ;  /* 0x000000020c00780c */ /* 0x000fda0003f06270 */
[----:B------:R-:W-:Y:S05]  /*0680*/  @!P0 BRA `(.L_x_7) ;  /* 0x0000000c00448947 */ /* 0x000fea0003800000 */
[----:B01----:R-:W-:Y:S01]  /*0690*/  IADD3 R2, PT, PT, R12, -0x1, RZ ;  /* 0xffffffff0c027810 */ /* 0x003fe20007ffe0ff */
[----:B------:R-:W-:Y:S01]  /*06a0*/  IMAD.MOV.U32 R9, RZ, RZ, RZ ;  /* 0x000000ffff097224 */ /* 0x000fe200078e00ff */
[----:B------:R-:W-:Y:S02]  /*06b0*/  IADD3 R10, PT, PT, R1, 0x20, RZ ;  /* 0x00000020010a7810 */ /* 0x000fe40007ffe0ff */
[C---:B------:R-:W-:Y:S02]  /*06c0*/  LOP3.LUT R0, R2.reuse, 0xf, RZ, 0xc0, !PT ;  /* 0x0000000f02007812 */ /* 0x040fe400078ec0ff */
[C---:B------:R-:W-:Y:S02]  /*06d0*/  LOP3.LUT R8, R2.reuse, 0xfffffff0, RZ, 0xc0, !PT ;  /* 0xfffffff002087812 */ /* 0x040fe400078ec0ff */
[----:B------:R-:W-:Y:S01]  /*06e0*/  LOP3.LUT R2, R2, 0x3, RZ, 0xc0, !PT ;  /* 0x0000000302027812 */ /* 0x000fe200078ec0ff */
[----:B------:R-:W-:-:S05]  /*06f0*/  VIADD R0, R0, 0xffffffff ;  /* 0xffffffff00007836 */ /* 0x000fca0000000000 */
[----:B------:R-:W-:-:S13]  /*0700*/  ISETP.GE.U32.AND P0, PT, R0, 0x7, PT ;  /* 0x000000070000780c */ /* 0x000fda0003f06070 */
.L_x_13:
[----:B------:R-:W0:Y:S08]  /*0710*/  LDC.64 R4, c[0x0][0x380] ;  /* 0x0000e000ff047b82 */ /* 0x000e300000000a00 */
[----:B------:R-:W1:Y:S01]  /*0720*/  LDC R12, c[0x0][0x39c] ;  /* 0x0000e700ff0c7b82 */ /* 0x000e620000000800 */
[----:B0-----:R-:W-:-:S05]  /*0730*/  IMAD.WIDE.U32 R4, R9, 0xc, R4 ;  /* 0x0000000c09047825 */ /* 0x001fca00078e0004 */
[----:B------:R-:W2:Y:S04]  /*0740*/  LDG.E.CONSTANT R7, desc[UR8][R4.64+0x4] ;  /* 0x0000040804077981 */ /* 0x000ea8000c1e9900 */
[----:B------:R-:W3:Y:S04]  /*0750*/  LDG.E.CONSTANT R6, desc[UR8][R4.64] ;  /* 0x0000000804067981 */ /* 0x000ee8000c1e9900 */
[----:B------:R-:W4:Y:S01]  /*0760*/  LDG.E.CONSTANT R16, desc[UR8][R4.64+0x8] ;  /* 0x0000080804107981 */ /* 0x000f22000c1e9900 */
[----:B-1----:R-:W-:Y:S01]  /*0770*/  IADD3 R0, PT, PT, R12, -0x2, RZ ;  /* 0xfffffffe0c007810 */ /* 0x002fe20007ffe0ff */
[----:B------:R-:W-:-:S03]  /*0780*/  IMAD.MOV.U32 R18, RZ, RZ, RZ ;  /* 0x000000ffff127224 */ /* 0x000fc600078e00ff */
[----:B------:R-:W-:Y:S01]  /*0790*/  ISETP.GE.U32.AND P1, PT, R0, 0xf, PT ;  /* 0x0000000f0000780c */ /* 0x000fe20003f26070 */
[----:B--2--5:R-:W-:Y:S01]  /*07a0*/  FADD R7, -R14, R7 ;  /* 0x000000070e077221 */ /* 0x024fe20000000100 */
[----:B---3--:R-:W-:-:S03]  /*07b0*/  FADD R6, -R15, R6 ;  /* 0x000000060f067221 */ /* 0x008fc60000000100 */
[----:B------:R-:W-:Y:S01]  /*07c0*/  FMUL R7, R7, R7 ;  /* 0x0000000707077220 */ /* 0x000fe20000400000 */
[----:B----4-:R-:W-:-:S03]  /*07d0*/  FADD R16, -R13, R16 ;  /* 0x000000100d107221 */ /* 0x010fc60000000100 */
[----:B------:R-:W-:Y:S01]  /*07e0*/  FFMA R7, R6, R6, R7 ;  /* 0x0000000606077223 */ /* 0x000fe20000000007 */
[----:B------:R-:W-:-:S03]  /*07f0*/  HFMA2 R6, -RZ, RZ, 0, 5.9604644775390625e-08 ;  /* 0x00000001ff067431 */ /* 0x000fc600000001ff */
[----:B------:R-:W-:Y:S01]  /*0800*/  FFMA R0, R16, R16, R7 ;  /* 0x0000001010007223 */ /* 0x000fe20000000007 */
[----:B------:R-:W-:Y:S06]  /*0810*/  @!P1 BRA `(.L_x_8) ;  /* 0x0000000400389947 */ /* 0x000fec0003800000 */
[----:B------:R-:W-:Y:S01]  /*0820*/  IMAD.MOV.U32 R11, RZ, RZ, RZ ;  /* 0x000000ffff0b7224 */ /* 0x000fe200078e00ff */
[----:B------:R-:W-:Y:S01]  /*0830*/  MOV R16, R10 ;  /* 0x0000000a00107202 */ /* 0x000fe20000000f00 */
[----:B------:R-:W-:-:S07]  /*0840*/  IMAD.MOV.U32 R18, RZ, RZ, RZ ;  /* 0x000000ffff127224 */ /* 0x000fce00078e00ff */
.L_x_9:
[----:B------:R-:W-:Y:S01]  /*0850*/  LEA R6, R18, R1, 0x2 ;  /* 0x0000000112067211 */ /* 0x000fe200078e10ff */
[----:B------:R-:W2:Y:S04]  /*0860*/  LDL R4, [R16+-0x1c] ;  /* 0xffffe40010047983 */ /* 0x000ea80000100800 */
[----:B------:R-:W2:Y:S02]  /*0870*/  LDL R5, [R6] ;  /* 0x0000000006057983 */ /* 0x000ea40000100800 */
[----:B--2---:R-:W-:Y:S02]  /*0880*/  FSETP.GT.AND P1, PT, R4, R5, PT ;  /* 0x000000050400720b */ /* 0x004fe40003f24000 */
[----:B------:R-:W2:Y:S11]  /*0890*/  LDL.64 R4, [R16+-0x18] ;  /* 0xffffe80010047983 */ /* 0x000eb60000100a00 */
[----:B------:R-:W-:-:S05]  /*08a0*/  @P1 VIADD R18, R11, 0x1 ;  /* 0x000000010b121836 */ /* 0x000fca0000000000 */
[----:B------:R-:W-:-:S06]  /*08b0*/  LEA R19, R18, R1, 0x2 ;  /* 0x0000000112137211 */ /* 0x000fcc00078e10ff */
[----:B------:R-:W2:Y:S02]  /*08c0*/  LDL R19, [R19] ;  /* 0x0000000013137983 */ /* 0x000ea40000100800 */
[----:B--2---:R-:W-:-:S13]  /*08d0*/  FSETP.GT.AND P1, PT, R4, R19, PT ;  /* 0x000000130400720b */ /* 0x004fda0003f24000 */
[----:B------:R-:W-:-:S05]  /*08e0*/  @P1 VIADD R18, R11, 0x2 ;  /* 0x000000020b121836 */ /* 0x000fca0000000000 */
[----:B------:R-:W-:-:S06]  /*08f0*/  LEA R20, R18, R1, 0x2 ;  /* 0x0000000112147211 */ /* 0x000fcc00078e10ff */
[----:B------:R-:W2:Y:S02]  /*0900*/  LDL R20, [R20] ;  /* 0x0000000014147983 */ /* 0x000ea40000100800 */
[----:B--2---:R-:W-:Y:S02]  /*0910*/  FSETP.GT.AND P1, PT, R5, R20, PT ;  /* 0x000000140500720b */ /* 0x004fe40003f24000 */
[----:B------:R-:W2:Y:S11]  /*0920*/  LDL.128 R4, [R16+-0x10] ;  /* 0xfffff00010047983 */ /* 0x000eb60000100c00 */
[----:B------:R-:W-:-:S05]  /*0930*/  @P1 VIADD R18, R11, 0x3 ;  /* 0x000000030b121836 */ /* 0x000fca0000000000 */
[----:B------:R-:W-:-:S06]  /*0940*/  LEA R21, R18, R1, 0x2 ;  /* 0x0000000112157211 */ /* 0x000fcc00078e10ff */
[----:B------:R-:W2:Y:S02]  /*0950*/  LDL R21, [R21] ;  /* 0x0000000015157983 */ /* 0x000ea40000100800 */
[----:B--2---:R-:W-:-:S13]  /*0960*/  FSETP.GT.AND P1, PT, R4, R21, PT ;  /* 0x000000150400720b */ /* 0x004fda0003f24000 */
        /* <DEDUP_REMOVED lines=12> */
[----:B------:R-:W2:Y:S11]  /*0a30*/  LDL.128 R4, [R16] ;  /* 0x0000000010047983 */ /* 0x000eb60000100c00 */
        /* <DEDUP_REMOVED lines=16> */
[----:B------:R-:W2:Y:S11]  /*0b40*/  LDL.128 R4, [R16+0x10] ;  /* 0x0000100010047983 */ /* 0x000eb60000100c00 */
        /* <DEDUP_REMOVED lines=8> */
[----:B------:R0:W2:Y:S11]  /*0bd0*/  LDL R4, [R16+0x20] ;  /* 0x0000200010047983 */ /* 0x0000b60000100800 */
[----:B------:R-:W-:-:S05]  /*0be0*/  @P1 VIADD R18, R11, 0xd ;  /* 0x0000000d0b121836 */ /* 0x000fca0000000000 */
[----:B------:R-:W-:-:S06]  /*0bf0*/  LEA R5, R18, R1, 0x2 ;  /* 0x0000000112057211 */ /* 0x000fcc00078e10ff */
[----:B------:R-:W3:Y:S02]  /*0c00*/  LDL R5, [R5] ;  /* 0x0000000005057983 */ /* 0x000ee40000100800 */
[----:B---3--:R-:W-:-:S13]  /*0c10*/  FSETP.GT.AND P1, PT, R6, R5, PT ;  /* 0x000000050600720b */ /* 0x008fda0003f24000 */
[----:B------:R-:W-:-:S05]  /*0c20*/  @P1 VIADD R18, R11, 0xe ;  /* 0x0000000e0b121836 */ /* 0x000fca0000000000 */
[----:B------:R-:W-:-:S06]  /*0c30*/  LEA R6, R18, R1, 0x2 ;  /* 0x0000000112067211 */ /* 0x000fcc00078e10ff */
[----:B------:R-:W3:Y:S02]  /*0c40*/  LDL R6, [R6] ;  /* 0x0000000006067983 */ /* 0x000ee40000100800 */
[----:B---3--:R-:W-:-:S13]  /*0c50*/  FSETP.GT.AND P1, PT, R7, R6, PT ;  /* 0x000000060700720b */ /* 0x008fda0003f24000 */
[----:B------:R-:W-:-:S05]  /*0c60*/  @P1 VIADD R18, R11, 0xf ;  /* 0x0000000f0b121836 */ /* 0x000fca0000000000 */
[----:B------:R-:W-:-:S06]  /*0c70*/  LEA R7, R18, R1, 0x2 ;  /* 0x0000000112077211 */ /* 0x000fcc00078e10ff */
[----:B------:R-:W2:Y:S01]  /*0c80*/  LDL R7, [R7] ;  /* 0x0000000007077983 */ /* 0x000ea20000100800 */
[----:B------:R-:W-:-:S05]  /*0c90*/  VIADD R11, R11, 0x10 ;  /* 0x000000100b0b7836 */ /* 0x000fca0000000000 */
[----:B------:R-:W-:Y:S02]  /*0ca0*/  ISETP.NE.AND P2, PT, R11, R8, PT ;  /* 0x000000080b00720c */ /* 0x000fe40003f45270 */
[----:B0-----:R-:W-:Y:S02]  /*0cb0*/  IADD3 R16, PT, PT, R16, 0x40, RZ ;  /* 0x0000004010107810 */ /* 0x001fe40007ffe0ff */
[----:B--2---:R-:W-:-:S04]  /*0cc0*/  FSETP.GT.AND P1, PT, R4, R7, PT ;  /* 0x000000070400720b */ /* 0x004fc80003f24000 */
[----:B------:R-:W-:-:S05]  /*0cd0*/  SEL R18, R11, R18, P1 ;  /* 0x000000120b127207 */ /* 0x000fca0000800000 */
[----:B------:R-:W-:Y:S05]  /*0ce0*/  @P2 BRA `(.L_x_9) ;  /* 0xfffffff800d82947 */ /* 0x000fea000383ffff */
[----:B------:R-:W-:-:S07]  /*0cf0*/  VIADD R6, R11, 0x1 ;  /* 0x000000010b067836 */ /* 0x000fce0000000000 */
.L_x_8:
[----:B------:R-:W-:-:S04]  /*0d00*/  IADD3 R4, PT, PT, R12, -0x1, RZ ;  /* 0xffffffff0c047810 */ /* 0x000fc80007ffe0ff */
[----:B------:R-:W-:-:S13]  /*0d10*/  LOP3.LUT P1, RZ, R4, 0xf, RZ, 0xc0, !PT ;  /* 0x0000000f04ff7812 */ /* 0x000fda000782c0ff */
[----:B------:R-:W-:Y:S05]  /*0d20*/  @!P1 BRA `(.L_x_10) ;  /* 0x0000000400709947 */ /* 0x000fea0003800000 */
[----:B------:R-:W-:Y:S01]  /*0d30*/  LOP3.LUT P1, R4, R4, 0x7, RZ, 0xc0, !PT ;  /* 0x0000000704047812 */ /* 0x000fe2000782c0ff */
[----:B------:R-:W-:-:S12]  /*0d40*/  @!P0 BRA `(.L_x_11) ;  /* 0x0000000000ac8947 */ /* 0x000fd80003800000 */
[----:B------:R-:W-:Y:S01]  /*0d50*/  IMAD R11, R18, 0x4, R1 ;  /* 0x00000004120b7824 */ /* 0x000fe200078e0201 */
[----:B------:R-:W-:-:S04]  /*0d60*/  LEA R5, R6, R1, 0x2 ;  /* 0x0000000106057211 */ /* 0x000fc800078e10ff */
[----:B------:R-:W2:Y:S04]  /*0d70*/  LDL R16, [R11] ;  /* 0x000000000b107983 */ /* 0x000ea80000100800 */
[----:B------:R-:W2:Y:S02]  /*0d80*/  LDL R7, [R5] ;  /* 0x0000000005077983 */ /* 0x000ea40000100800 */
[----:B--2---:R-:W-:Y:S02]  /*0d90*/  FSETP.GT.AND P2, PT, R7, R16, PT ;  /* 0x000000100700720b */ /* 0x004fe40003f44000 */
[----:B------:R-:W2:Y:S02]  /*0da0*/  LDL R7, [R5+0x4] ;  /* 0x0000040005077983 */ /* 0x000ea40000100800 */
[----:B------:R-:W-:-:S05]  /*0db0*/  SEL R16, R6, R18, P2 ;  /* 0x0000001206107207 */ /* 0x000fca0001000000 */
[----:B------:R-:W-:-:S06]  /*0dc0*/  IMAD R18, R16, 0x4, R1 ;  /* 0x0000000410127824 */ /* 0x000fcc00078e0201 */
[----:B------:R-:W2:Y:S02]  /*0dd0*/  LDL R18, [R18] ;  /* 0x0000000012127983 */ /* 0x000ea40000100800 */
[----:B--2---:R-:W-:Y:S02]  /*0de0*/  FSETP.GT.AND P2, PT, R7, R18, PT ;  /* 0x000000120700720b */ /* 0x004fe40003f44000 */
[----:B------:R-:W2:Y:S11]  /*0df0*/  LDL R7, [R5+0x8] ;  /* 0x0000080005077983 */ /* 0x000eb60000100800 */
[----:B------:R-:W-:-:S05]  /*0e00*/  @P2 IADD3 R16, PT, PT, R6, 0x1, RZ ;  /* 0x0000000106102810 */ /* 0x000fca0007ffe0ff */
[----:B------:R-:W-:-:S05]  /*0e10*/  IMAD R19, R16, 0x4, R1 ;  /* 0x0000000410137824 */ /* 0x000fca00078e0201 */
        /* <DEDUP_REMOVED lines=26> */
[----:B--2---:R-:W-:-:S13]  /*0fc0*/  FSETP.GT.AND P2, PT, R7, R20, PT ;  /* 0x000000140700720b */ /* 0x004fda0003f44000 */
[C---:B------:R-:W-:Y:S01]  /*0fd0*/  @P2 IADD3 R16, PT, PT, R6.reuse, 0x7, RZ ;  /* 0x0000000706102810 */ /* 0x040fe20007ffe0ff */
[----:B------:R-:W-:-:S03]  /*0fe0*/  VIADD R6, R6, 0x8 ;  /* 0x0000000806067836 */ /* 0x000fc60000000000 */
[----:B------:R-:W-:-:S07]  /*0ff0*/  MOV R18, R16 ;  /* 0x0000001000127202 */ /* 0x000fce0000000f00 */
.L_x_11:
[----:B------:R-:W-:Y:S05]  /*1000*/  @!P1 BRA `(.L_x_10) ;  /* 0x0000000000b89947 */ /* 0x000fea0003800000 */
[----:B------:R-:W-:Y:S01]  /*1010*/  VIADD R4, R4, 0xffffffff ;  /* 0xffffffff04047836 */ /* 0x000fe20000000000 */
[----:B------:R-:W-:-:S04]  /*1020*/  ISETP.NE.AND P1, PT, R2, RZ, PT ;  /* 0x000000ff0200720c */ /* 0x000fc80003f25270 */
[----:B------:R-:W-:-:S13]  /*1030*/  ISETP.GE.U32.AND P2, PT, R4, 0x3, PT ;  /* 0x000000030400780c */ /* 0x000fda0003f46070 */
[----:B------:R-:W-:Y:S05]  /*1040*/  @!P2 BRA `(.L_x_12) ;  /* 0x000000000058a947 */ /* 0x000fea0003800000 */
[----:B------:R-:W-:Y:S01]  /*1050*/  LEA R7, R18, R1, 0x2 ;  /* 0x0000000112077211 */ /* 0x000fe200078e10ff */
[----:B------:R-:W-:-:S04]  /*1060*/  IMAD R4, R6, 0x4, R1 ;  /* 0x0000000406047824 */ /* 0x000fc800078e0201 */
[----:B------:R-:W2:Y:S04]  /*1070*/  LDL R16, [R7] ;  /* 0x0000000007107983 */ /* 0x000ea80000100800 */
[----:B------:R-:W2:Y:S02]  /*1080*/  LDL R5, [R4] ;  /* 0x0000000004057983 */ /* 0x000ea40000100800 */
[----:B--2---:R-:W-:Y:S02]  /*1090*/  FSETP.GT.AND P2, PT, R5, R16, PT ;  /* 0x000000100500720b */ /* 0x004fe40003f44000 */
[----:B------:R-:W2:Y:S02]  /*10a0*/  LDL R5, [R4+0x4] ;  /* 0x0000040004057983 */ /* 0x000ea40000100800 */
[----:B------:R-:W-:-:S04]  /*10b0*/  SEL R18, R6, R18, P2 ;  /* 0x0000001206127207 */ /* 0x000fc80001000000 */
[----:B------:R-:W-:-:S05]  /*10c0*/  LEA R11, R18, R1, 0x2 ;  /* 0x00000001120b7211 */ /* 0x000fca00078e10ff */
[----:B------:R-:W2:Y:S02]  /*10d0*/  LDL R16, [R11] ;  /* 0x000000000b107983 */ /* 0x000ea40000100800 */
[----:B--2---:R-:W-:Y:S02]  /*10e0*/  FSETP.GT.AND P2, PT, R5, R16, PT ;  /* 0x000000100500720b */ /* 0x004fe40003f44000 */
[----:B------:R-:W2:Y:S11]  /*10f0*/  LDL R5, [R4+0x8] ;  /* 0x0000080004057983 */ /* 0x000eb60000100800 */
[----:B------:R-:W-:-:S05]  /*1100*/  @P2 VIADD R18, R6, 0x1 ;  /* 0x0000000106122836 */ /* 0x000fca0000000000 */
[----:B------:R-:W-:-:S06]  /*1110*/  LEA R16, R18, R1, 0x2 ;  /* 0x0000000112107211 */ /* 0x000fcc00078e10ff */
[----:B------:R-:W2:Y:S02]  /*1120*/  LDL R16, [R16] ;  /* 0x0000000010107983 */ /* 0x000ea40000100800 */
[----:B--2---:R-:W-:Y:S02]  /*1130*/  FSETP.GT.AND P2, PT, R5, R16, PT ;  /* 0x000000100500720b */ /* 0x004fe40003f44000 */
[----:B------:R-:W2:Y:S11]  /*1140*/  LDL R5, [R4+0xc] ;  /* 0x00000c0004057983 */ /* 0x000eb60000100800 */
[----:B------:R-:W-:-:S05]  /*1150*/  @P2 VIADD R18, R6, 0x2 ;  /* 0x0000000206122836 */ /* 0x000fca0000000000 */
[----:B------:R-:W-:-:S05]  /*1160*/  LEA R7, R18, R1, 0x2 ;  /* 0x0000000112077211 */ /* 0x000fca00078e10ff */
[----:B------:R-:W2:Y:S02]  /*1170*/  LDL R20, [R7] ;  /* 0x0000000007147983 */ /* 0x000ea40000100800 */
[----:B--2---:R-:W-:-:S13]  /*1180*/  FSETP.GT.AND P2, PT, R5, R20, PT ;  /* 0x000000140500720b */ /* 0x004fda0003f44000 */
[C---:B------:R-:W-:Y:S01]  /*1190*/  @P2 VIADD R18, R6.reuse, 0x3 ;  /* 0x0000000306122836 */ /* 0x040fe20000000000 */
[----:B------:R-:W-:-:S07]  /*11a0*/  IADD3 R6, PT, PT, R6, 0x4, RZ ;  /* 0x0000000406067810 */ /* 0x000fce0007ffe0ff */
.L_x_12:
[----:B------:R-:W-:Y:S05]  /*11b0*/  @!P1 BRA `(.L_x_10) ;  /* 0x00000000004c9947 */ /* 0x000fea0003800000 */
[----:B------:R-:W-:Y:S01]  /*11c0*/  IMAD R7, R18, 0x4, R1 ;  /* 0x0000000412077824 */ /* 0x000fe200078e0201 */
[----:B------:R-:W-:-:S04]  /*11d0*/  LEA R4, R6, R1, 0x2 ;  /* 0x0000000106047211 */ /* 0x000fc800078e10ff */
[----:B------:R-:W2:Y:S04]  /*11e0*/  LDL R16, [R7] ;  /* 0x0000000007107983 */ /* 0x000ea80000100800 */
[----:B------:R-:W2:Y:S01]  /*11f0*/  LDL R5, [R4] ;  /* 0x0000000004057983 */ /* 0x000ea20000100800 */
[----:B------:R-:W-:Y:S02]  /*1200*/  ISETP.NE.AND P2, PT, R2, 0x1, PT ;  /* 0x000000010200780c */ /* 0x000fe40003f45270 */
[----:B--2---:R-:W-:-:S04]  /*1210*/  FSETP.GT.AND P1, PT, R5, R16, PT ;  /* 0x000000100500720b */ /* 0x004fc80003f24000 */
[----:B------:R-:W-:-:S07]  /*1220*/  SEL R18, R6, R18, P1 ;  /* 0x0000001206127207 */ /* 0x000fce0000800000 */
[----:B------:R-:W-:Y:S05]  /*1230*/  @!P2 BRA `(.L_x_10) ;  /* 0x00000000002ca947 */ /* 0x000fea0003800000 */
[----:B------:R-:W-:Y:S01]  /*1240*/  IMAD R7, R18, 0x4, R1 ;  /* 0x0000000412077824 */ /* 0x000fe200078e0201 */
[----:B------:R-:W2:Y:S04]  /*1250*/  LDL R5, [R4+0x4] ;  /* 0x0000040004057983 */ /* 0x000ea80000100800 */
[----:B------:R-:W2:Y:S01]  /*1260*/  LDL R16, [R7] ;  /* 0x0000000007107983 */ /* 0x000ea20000100800 */
[----:B------:R-:W-:Y:S02]  /*1270*/  ISETP.NE.AND P2, PT, R2, 0x2, PT ;  /* 0x000000020200780c */ /* 0x000fe40003f45270 */
[----:B--2---:R-:W-:-:S11]  /*1280*/  FSETP.GT.AND P1, PT, R5, R16, PT ;  /* 0x000000100500720b */ /* 0x004fd60003f24000 */
[----:B------:R-:W2:Y:S02]  /*1290*/  @P2 LDL R5, [R4+0x8] ;  /* 0x0000080004052983 */ /* 0x000ea40000100800 */
[----:B------:R-:W-:-:S05]  /*12a0*/  @P1 IADD3 R18, PT, PT, R6, 0x1, RZ ;  /* 0x0000000106121810 */ /* 0x000fca0007ffe0ff */
[----:B------:R-:W-:-:S05]  /*12b0*/  @P2 IMAD R11, R18, 0x4, R1 ;  /* 0x00000004120b2824 */ /* 0x000fca00078e0201 */
[----:B------:R-:W2:Y:S02]  /*12c0*/  @P2 LDL R16, [R11] ;  /* 0x000000000b102983 */ /* 0x000ea40000100800 */
[----:B--2---:R-:W-:-:S13]  /*12d0*/  FSETP.GT.AND P1, PT, R5, R16, P2 ;  /* 0x000000100500720b */ /* 0x004fda0001724000 */
[----:B------:R-:W-:-:S07]  /*12e0*/  @P1 IADD3 R18, PT, PT, R6, 0x2, RZ ;  /* 0x0000000206121810 */ /* 0x000fce0007ffe0ff */
.L_x_10:
[----:B------:R-:W-:Y:S01]  /*12f0*/  IMAD R18, R18, 0x4, R1 ;  /* 0x0000000412127824 */ /* 0x000fe200078e0201 */
[----:B------:R-:W0:Y:S04]  /*1300*/  LDCU UR4, c[0x0][0x388] ;  /* 0x00007100ff0477ac */ /* 0x000e280008000800 */
[----:B------:R-:W2:Y:S01]  /*1310*/  LDL R5, [R18] ;  /* 0x0000000012057983 */ /* 0x000ea20000100800 */
[----:B------:R-:W-:Y:S02]  /*1320*/  IADD3 R4, PT, PT, R9, 0x1, RZ ;  /* 0x0000000109047810 */ /* 0x000fe40007ffe0ff */
[----:B--2---:R-:W-:-:S13]  /*1330*/  FSETP.GEU.AND P1, PT, R0, R5, PT ;  /* 0x000000050000720b */ /* 0x004fda0003f2e000 */
[----:B------:R1:W-:Y:S04]  /*1340*/  @!P1 STL [R18], R0 ;  /* 0x0000000012009387 */ /* 0x0003e80000100800 */
[----:B------:R1:W-:Y:S01]  /*1350*/  @!P1 STL [R18+0x80], R9 ;  /* 0x0000800912009387 */ /* 0x0003e20000100800 */
[----:B0-----:R-:W-:-:S13]  /*1360*/  ISETP.NE.AND P1, PT, R4, UR4, PT ;  /* 0x0000000404007c0c */ /* 0x001fda000bf25270 */
[----:B-1----:R-:W-:Y:S05]  /*1370*/  @!P1 BRA `(.L_x_6) ;  /* 0x0000000c00b49947 */ /* 0x002fea0003800000 */
[----:B------:R-:W-:Y:S01]  /*1380*/  IMAD.MOV.U32 R9, RZ, RZ, R4 ;  /* 0x000000ffff097224 */ /* 0x000fe200078e0004 */
[----:B------:R-:W-:Y:S06]  /*1390*/  BRA `(.L_x_13) ;  /* 0xfffffff000dc7947 */ /* 0x000fec000383ffff */
.L_x_7:
[----:B------:R-:W-:Y:S01]  /*13a0*/  UISETP.GE.U32.AND UP0, UPT, UR4, 0x8, UPT ;  /* 0x000000080400788c */ /* 0x000fe2000bf06070 */
[----:B------:R-:W-:Y:S01]  /*13b0*/  HFMA2 R0, -RZ, RZ, 0, 0 ;  /* 0x00000000ff007431 */ /* 0x000fe200000001ff */
[----:B------:R-:W-:-:S07]  /*13c0*/  ULOP3.LUT UR5, UR4, 0x7, URZ, 0xc0, !UPT ;  /* 0x0000000704057892 */ /* 0x000fce000f8ec0ff */
[----:B------:R-:W-:Y:S05]  /*13d0*/  BRA.U !UP0, `(.L_x_14) ;  /* 0x0000000508d47547 */ /* 0x000fea000b800000 */
[----:B01----:R-:W2:Y:S04]  /*13e0*/  LDL R4, [R1] ;  /* 0x0000000001047983 */ /* 0x003ea80000100800 */
[----:B------:R0:W5:Y:S01]  /*13f0*/  LDL R6, [R1+0x80] ;  /* 0x0000800001067983 */ /* 0x0001620000100800 */
[----:B------:R-:W-:Y:S01]  /*1400*/  ULOP3.LUT UR6, UR4, 0x7ffffff8, URZ, 0xc0, !UPT ;  /* 0x7ffffff804067892 */ /* 0x000fe2000f8ec0ff */
[----:B------:R-:W-:-:S05]  /*1410*/  IMAD.MOV.U32 R5, RZ, RZ, RZ ;  /* 0x000000ffff057224 */ /* 0x000fca00078e00ff */
[----:B------:R-:W-:Y:S01]  /*1420*/  MOV R0, UR6 ;  /* 0x0000000600007c02 */ /* 0x000fe20008000f00 */
[----:B0-2---:R-:W-:-:S07]  /*1430*/  IMAD.MOV.U32 R2, RZ, RZ, R4 ;  /* 0x000000ffff027224 */ /* 0x005fce00078e0004 */
.L_x_15:
[----:B------:R-:W0:Y:S02]  /*1440*/  LDC.64 R8, c[0x0][0x380] ;  /* 0x0000e000ff087b82 */ /* 0x000e240000000a00 */
[----:B0-----:R-:W-:-:S05]  /*1450*/  IMAD.WIDE.U32 R8, R5, 0xc, R8 ;  /* 0x0000000c05087825 */ /* 0x001fca00078e0008 */
[----:B------:R-:W2:Y:S04]  /*1460*/  LDG.E.CONSTANT R11, desc[UR8][R8.64+0x4] ;  /* 0x00000408080b7981 */ /* 0x000ea8000c1e9900 */
[----:B------:R-:W3:Y:S04]  /*1470*/  LDG.E.CONSTANT R25, desc[UR8][R8.64+0x10] ;  /* 0x0000100808197981 */ /* 0x000ee8000c1e9900 */
[----:B------:R-:W4:Y:S04]  /*1480*/  LDG.E.CONSTANT R18, desc[UR8][R8.64] ;  /* 0x0000000808127981 */ /* 0x000f28000c1e9900 */
        /* <DEDUP_REMOVED lines=9> */
[----:B------:R-:W4:Y:S01]  /*1520*/  LDG.E.CONSTANT R24, desc[UR8][R8.64+0x30] ;  /* 0x0000300808187981 */ /* 0x000f22000c1e9900 */
[C---:B--2--5:R-:W-:Y:S01]  /*1530*/  FADD R11, -R14.reuse, R11 ;  /* 0x0000000b0e0b7221 */ /* 0x064fe20000000100 */
[----:B---3--:R-:W-:Y:S01]  /*1540*/  FADD R25, -R14, R25 ;  /* 0x000000190e197221 */ /* 0x008fe20000000100 */
[----:B----4-:R-:W-:-:S02]  /*1550*/  FADD R19, -R15, R18 ;  /* 0x000000120f137221 */ /* 0x010fc40000000100 */
[----:B------:R-:W-:Y:S01]  /*1560*/  FMUL R18, R11, R11 ;  /* 0x0000000b0b127220 */ /* 0x000fe20000400000 */
[----:B------:R-:W-:Y:S01]  /*1570*/  FMUL R11, R25, R25 ;  /* 0x00000019190b7220 */ /* 0x000fe20000400000 */
[----:B------:R-:W-:Y:S02]  /*1580*/  FADD R20, -R15, R20 ;  /* 0x000000140f147221 */ /* 0x000fe40000000100 */
[----:B------:R-:W-:Y:S02]  /*1590*/  FFMA R19, R19, R19, R18 ;  /* 0x0000001313137223 */ /* 0x000fe40000000012 */
[----:B------:R-:W2:Y:S01]  /*15a0*/  LDG.E.CONSTANT R18, desc[UR8][R8.64+0x2c] ;  /* 0x00002c0808127981 */ /* 0x000ea2000c1e9900 */
[----:B------:R-:W-:-:S03]  /*15b0*/  FFMA R11, R20, R20, R11 ;  /* 0x00000014140b7223 */ /* 0x000fc6000000000b */
[----:B------:R-:W3:Y:S01]  /*15c0*/  LDG.E.CONSTANT R20, desc[UR8][R8.64+0x38] ;  /* 0x0000380808147981 */ /* 0x000ee2000c1e9900 */
[----:B------:R-:W-:Y:S01]  /*15d0*/  FADD R7, -R14, R7 ;  /* 0x000000070e077221 */ /* 0x000fe20000000100 */
[----:B------:R-:W-:Y:S01]  /*15e0*/  FADD R10, -R13, R10 ;  /* 0x0000000a0d0a7221 */ /* 0x000fe20000000100 */
[----:B------:R-:W-:Y:S02]  /*15f0*/  FADD R28, -R15, R28 ;  /* 0x0000001c0f1c7221 */ /* 0x000fe40000000100 */
[----:B------:R-:W-:Y:S01]  /*1600*/  FMUL R25, R7, R7 ;  /* 0x0000000707197220 */ /* 0x000fe20000400000 */
[----:B------:R-:W-:Y:S01]  /*1610*/  FFMA R7, R10, R10, R19 ;  /* 0x0000000a0a077223 */ /* 0x000fe20000000013 */
[----:B------:R-:W-:Y:S01]  /*1620*/  FADD R16, -R13, R16 ;  /* 0x000000100d107221 */ /* 0x000fe20000000100 */
[----:B------:R-:W4:Y:S01]  /*1630*/  LDG.E.CONSTANT R19, desc[UR8][R8.64+0x40] ;  /* 0x0000400808137981 */ /* 0x000f22000c1e9900 */
[----:B------:R-:W-:Y:S01]  /*1640*/  FFMA R25, R28, R28, R25 ;  /* 0x0000001c1c197223 */ /* 0x000fe20000000019 */
[----:B------:R-:W-:Y:S01]  /*1650*/  FADD R23, -R14, R23 ;  /* 0x000000170e177221 */ /* 0x000fe20000000100 */
[----:B------:R-:W-:-:S02]  /*1660*/  FFMA R11, R16, R16, R11 ;  /* 0x00000010100b7223 */ /* 0x000fc4000000000b */
[----:B------:R-:W4:Y:S01]  /*1670*/  LDG.E.CONSTANT R16, desc[UR8][R8.64+0x3c] ;  /* 0x00003c0808107981 */ /* 0x000f22000c1e9900 */
[----:B------:R-:W-:Y:S01]  /*1680*/  FADD R26, -R13, R26 ;  /* 0x0000001a0d1a7221 */ /* 0x000fe20000000100 */
[----:B------:R-:W-:Y:S01]  /*1690*/  FMUL R23, R23, R23 ;  /* 0x0000001717177220 */ /* 0x000fe20000400000 */
[----:B------:R-:W-:Y:S02]  /*16a0*/  FADD R21, -R14, R21 ;  /* 0x000000150e157221 */ /* 0x000fe40000000100 */
[----:B------:R-:W-:Y:S02]  /*16b0*/  FFMA R10, R26, R26, R25 ;  /* 0x0000001a1a0a7223 */ /* 0x000fe40000000019 */
[----:B------:R-:W4:Y:S01]  /*16c0*/  LDG.E.CONSTANT R26, desc[UR8][R8.64+0x5c] ;  /* 0x00005c08081a7981 */ /* 0x000f22000c1e9900 */
[----:B------:R-:W-:Y:S01]  /*16d0*/  FADD R22, -R15, R22 ;  /* 0x000000160f167221 */ /* 0x000fe20000000100 */
[----:B------:R-:W-:Y:S02]  /*16e0*/  FMUL R25, R21, R21 ;  /* 0x0000001515197220 */ /* 0x000fe40000400000 */
[----:B------:R-:W4:Y:S01]  /*16f0*/  LDG.E.CONSTANT R21, desc[UR8][R8.64+0x4c] ;  /* 0x00004c0808157981 */ /* 0x000f22000c1e9900 */
[----:B------:R-:W-:Y:S01]  /*1700*/  FADD R24, -R15, R24 ;  /* 0x000000180f187221 */ /* 0x000fe20000000100 */
[----:B------:R-:W-:-:S02]  /*1710*/  FFMA R23, R22, R22, R23 ;  /* 0x0000001616177223 */ /* 0x000fc40000000017 */
[----:B------:R-:W4:Y:S01]  /*1720*/  LDG.E.CONSTANT R22, desc[UR8][R8.64+0x44] ;  /* 0x0000440808167981 */ /* 0x000f22000c1e9900 */
[----:B------:R-:W-:-:S03]  /*1730*/  FFMA R27, R24, R24, R25 ;  /* 0x00000018181b7223 */ /* 0x000fc60000000019 */
[----:B------:R-:W4:Y:S01]  /*1740*/  LDG.E.CONSTANT R24, desc[UR8][R8.64+0x48] ;  /* 0x0000480808187981 */ /* 0x000f22000c1e9900 */
[C---:B--2---:R-:W-:Y:S01]  /*1750*/  FADD R18, -R13.reuse, R18 ;  /* 0x000000120d127221 */ /* 0x044fe20000000100 */
[----:B---3--:R-:W-:-:S03]  /*1760*/  FADD R20, -R13, R20 ;  /* 0x000000140d147221 */ /* 0x008fc60000000100 */
[----:B------:R-:W-:Y:S02]  /*1770*/  FFMA R25, R18, R18, R23 ;  /* 0x0000001212197223 */ /* 0x000fe40000000017 */
[----:B------:R-:W2:Y:S01]  /*1780*/  LDG.E.CONSTANT R18, desc[UR8][R8.64+0x54] ;  /* 0x0000540808127981 */ /* 0x000ea2000c1e9900 */
[----:B------:R-:W-:-:S03]  /*1790*/  FFMA R23, R20, R20, R27 ;  /* 0x0000001414177223 */ /* 0x000fc6000000001b */
[----:B------:R-:W3:Y:S04]  /*17a0*/  LDG.E.CONSTANT R20, desc[UR8][R8.64+0x50] ;  /* 0x0000500808147981 */ /* 0x000ee8000c1e9900 */
[----:B------:R0:W3:Y:S01]  /*17b0*/  LDG.E.CONSTANT R27, desc[UR8][R8.64+0x58] ;  /* 0x00005808081b7981 */ /* 0x0000e2000c1e9900 */
[----:B------:R-:W-:-:S04]  /*17c0*/  FSETP.GEU.AND P5, PT, R7, R2, PT ;  /* 0x000000020700720b */ /* 0x000fc80003fae000 */
[----:B------:R-:W-:-:S04]  /*17d0*/  FSEL R2, R7, R2, !P5 ;  /* 0x0000000207027208 */ /* 0x000fc80006800000 */
[----:B------:R-:W-:-:S04]  /*17e0*/  FSETP.GEU.AND P0, PT, R11, R2, PT ;  /* 0x000000020b00720b */ /* 0x000fc80003f0e000 */
[----:B------:R-:W-:-:S04]  /*17f0*/  FSEL R29, R11, R2, !P0 ;  /* 0x000000020b1d7208 */ /* 0x000fc80004000000 */
[----:B------:R-:W-:Y:S01]  /*1800*/  FSETP.GEU.AND P1, PT, R10, R29, PT ;  /* 0x0000001d0a00720b */ /* 0x000fe20003f2e000 */
[----:B----4-:R-:W-:-:S03]  /*1810*/  FADD R19, -R14, R19 ;  /* 0x000000130e137221 */ /* 0x010fc60000000100 */
[----:B------:R-:W-:Y:S01]  /*1820*/  FSEL R28, R10, R29, !P1 ;  /* 0x0000001d0a1c7208 */ /* 0x000fe20004800000 */
[----:B------:R-:W-:-:S03]  /*1830*/  FADD R16, -R15, R16 ;  /* 0x000000100f107221 */ /* 0x000fc60000000100 */
[----:B------:R-:W-:Y:S01]  /*1840*/  FSETP.GEU.AND P2, PT, R25, R28, PT ;  /* 0x0000001c1900720b */ /* 0x000fe20003f4e000 */
[----:B------:R-:W-:-:S03]  /*1850*/  FMUL R19, R19, R19 ;  /* 0x0000001313137220 */ /* 0x000fc60000400000 */
[----:B0-----:R-:W-:Y:S01]  /*1860*/  FSEL R8, R25, R28, !P2 ;  /* 0x0000001c19087208 */ /* 0x001fe20005000000 */
[----:B------:R-:W-:Y:S01]  /*1870*/  FFMA R2, R16, R16, R19 ;  /* 0x0000001010027223 */ /* 0x000fe20000000013 */
[----:B------:R-:W-:Y:S01]  /*1880*/  FADD R21, -R14, R21 ;  /* 0x000000150e157221 */ /* 0x000fe20000000100 */
[----:B------:R-:W-:Y:S01]  /*1890*/  FADD R9, -R13, R22 ;  /* 0x000000160d097221 */ /* 0x000fe20000000100 */
[-C--:B------:R-:W-:Y:S01]  /*18a0*/  FSETP.GEU.AND P3, PT, R23, R8.reuse, PT ;  /* 0x000000081700720b */ /* 0x080fe20003f6e000 */
[----:B------:R-:W-:Y:S01]  /*18b0*/  FADD R24, -R15, R24 ;  /* 0x000000180f187221 */ /* 0x000fe20000000100 */
[----:B------:R-:W-:Y:S01]  /*18c0*/  FMUL R21, R21, R21 ;  /* 0x0000001515157220 */ /* 0x000fe20000400000 */
[----:B------:R-:W-:Y:S01]  /*18d0*/  FFMA R2, R9, R9, R2 ;  /* 0x0000000909027223 */ /* 0x000fe20000000002 */
[----:B------:R-:W-:Y:S02]  /*18e0*/  FSEL R9, R23, R8, !P3 ;  /* 0x0000000817097208 */ /* 0x000fe40005800000 */
[----:B------:R-:W-:Y:S01]  /*18f0*/  FSEL R4, R7, R4, !P5 ;  /* 0x0000000407047208 */ /* 0x000fe20006800000 */
[----:B------:R-:W-:Y:S01]  /*1900*/  FFMA R7, R24, R24, R21 ;  /* 0x0000001818077223 */ /* 0x000fe20000000015 */
[----:B------:R-:W-:Y:S01]  /*1910*/  FSETP.GEU.AND P4, PT, R2, R9, PT ;  /* 0x000000090200720b */ /* 0x000fe20003f8e000 */
[----:B------:R-:W-:-:S03]  /*1920*/  FADD R26, -R13, R26 ;  /* 0x0000001a0d1a7221 */ /* 0x000fc60000000100 */
[----:B------:R-:W-:Y:S02]  /*1930*/  FSEL R8, R2, R9, !P4 ;  /* 0x0000000902087208 */ /* 0x000fe40006000000 */
[C---:B------:R-:W-:Y:S02]  /*1940*/  SEL R6, R5.reuse, R6, !P5 ;  /* 0x0000000605067207 */ /* 0x040fe40006800000 */
[----:B------:R-:W-:Y:S02]  /*1950*/  @!P0 IADD3 R6, PT, PT, R5, 0x1, RZ ;  /* 0x0000000105068810 */ /* 0x000fe40007ffe0ff */
[----:B------:R-:W-:Y:S01]  /*1960*/  FSEL R11, R11, R4, !P0 ;  /* 0x000000040b0b7208 */ /* 0x000fe20004000000 */
[C---:B------:R-:W-:Y:S01]  /*1970*/  @!P1 VIADD R6, R5.reuse, 0x2 ;  /* 0x0000000205069836 */ /* 0x040fe20000000000 */
[C---:B------:R-:W-:Y:S01]  /*1980*/  @!P2 IADD3 R6, PT, PT, R5.reuse, 0x3, RZ ;  /* 0x000000030506a810 */ /* 0x040fe20007ffe0ff */
[C---:B------:R-:W-:Y:S01]  /*1990*/  @!P3 VIADD R6, R5.reuse, 0x4 ;  /* 0x000000040506b836 */ /* 0x040fe20000000000 */
[----:B------:R-:W-:-:S02]  /*19a0*/  @!P4 IADD3 R6, PT, PT, R5, 0x5, RZ ;  /* 0x000000050506c810 */ /* 0x000fc40007ffe0ff */
[----:B------:R-:W-:-:S04]  /*19b0*/  FSEL R10, R10, R11, !P1 ;  /* 0x0000000b0a0a7208 */ /* 0x000fc80004800000 */
[----:B------:R-:W-:-:S04]  /*19c0*/  FSEL R10, R25, R10, !P2 ;  /* 0x0000000a190a7208 */ /* 0x000fc80005000000 */
[----:B------:R-:W-:-:S04]  /*19d0*/  FSEL R23, R23, R10, !P3 ;  /* 0x0000000a17177208 */ /* 0x000fc80005800000 */
[----:B------:R-:W-:Y:S01]  /*19e0*/  FSEL R2, R2, R23, !P4 ;  /* 0x0000001702027208 */ /* 0x000fe20006000000 */
[----:B--2---:R-:W-:Y:S01]  /*19f0*/  FADD R18, -R15, R18 ;  /* 0x000000120f127221 */ /* 0x004fe20000000100 */
[----:B---3--:R-:W-:Y:S01]  /*1a00*/  FADD R20, -R13, R20 ;  /* 0x000000140d147221 */ /* 0x008fe20000000100 */
[----:B------:R-:W-:-:S03]  /*1a10*/  FADD R27, -R14, R27 ;  /* 0x0000001b0e1b7221 */ /* 0x000fc60000000100 */
[----:B------:R-:W-:Y:S01]  /*1a20*/  FFMA R7, R20, R20, R7 ;  /* 0x0000001414077223 */ /* 0x000fe20000000007 */
[----:B------:R-:W-:-:S04]  /*1a30*/  FMUL R27, R27, R27 ;  /* 0x0000001b1b1b7220 */ /* 0x000fc80000400000 */
[----:B------:R-:W-:Y:S01]  /*1a40*/  FSETP.GEU.AND P5, PT, R7, R8, PT ;  /* 0x000000080700720b */ /* 0x000fe20003fae000 */
[----:B------:R-:W-:-:S03]  /*1a50*/  FFMA R27, R18, R18, R27 ;  /* 0x00000012121b7223 */ /* 0x000fc6000000001b */
[----:B------:R-:W-:Y:S01]  /*1a60*/  FSEL R8, R7, R8, !P5 ;  /* 0x0000000807087208 */ /* 0x000fe20006800000 */
[----:B------:R-:W-:-:S05]  /*1a70*/  FFMA R27, R26, R26, R27 ;  /* 0x0000001a1a1b7223 */ /* 0x000fca000000001b */
[----:B------:R-:W-:-:S03]  /*1a80*/  FSETP.GEU.AND P0, PT, R27, R8, PT ;  /* 0x000000081b00720b */ /* 0x000fc60003f0e000 */
[----:B------:R-:W-:-:S10]  /*1a90*/  @!P5 VIADD R6, R5, 0x6 ;  /* 0x000000060506d836 */ /* 0x000fd40000000000 */
[C---:B------:R-:W-:Y:S01]  /*1aa0*/  @!P0 IADD3 R6, PT, PT, R5.reuse, 0x7, RZ ;  /* 0x0000000705068810 */ /* 0x040fe20007ffe0ff */
[----:B------:R-:W-:-:S05]  /*1ab0*/  VIADD R5, R5, 0x8 ;  /* 0x0000000805057836 */ /* 0x000fca0000000000 */
[----:B------:R-:W-:Y:S02]  /*1ac0*/  ISETP.NE.AND P1, PT, R5, R0, PT ;  /* 0x000000000500720c */ /* 0x000fe40003f25270 */
[----:B------:R-:W-:-:S04]  /*1ad0*/  FSEL R2, R7, R2, !P5 ;  /* 0x0000000207027208 */ /* 0x000fc80006800000 */
[C---:B------:R-:W-:Y:S02]  /*1ae0*/  FSEL R4, R27.reuse, R2, !P0 ;  /* 0x000000021b047208 */ /* 0x040fe40004000000 */
[----:B------:R-:W-:-:S05]  /*1af0*/  FSEL R2, R27, R8, !P0 ;  /* 0x000000081b027208 */ /* 0x000fca0004000000 */
[----:B------:R-:W-:Y:S05]  /*1b00*/  @P1 BRA `(.L_x_15) ;  /* 0xfffffff8004c1947 */ /* 0x000fea000383ffff */
[----:B------:R2:W-:Y:S04]  /*1b10*/  STL [R1], R4 ;  /* 0x0000000401007387 */ /* 0x0005e80000100800 */
[----:B------:R2:W-:Y:S02]  /*1b20*/  STL [R1+0x80], R6 ;  /* 0x0000800601007387 */ /* 0x0005e40000100800 */
.L_x_14:
[----:B------:R-:W-:-:S09]  /*1b30*/  UISETP.NE.AND UP0, UPT, UR5, URZ, UPT ;  /* 0x000000ff0500728c */ /* 0x000fd2000bf05270 */
[----:B------:R-:W-:Y:S05]  /*1b40*/  BRA.U !UP0, `(.L_x_6) ;  /* 0x0000000508c07547 */ /* 0x000fea000b800000 */
[----:B------:R-:W-:Y:S02]  /*1b50*/  UISETP.GE.U32.AND UP0, UPT, UR5, 0x4, UPT ;  /* 0x000000040500788c */ /* 0x000fe4000bf06070 */
[----:B------:R-:W-:-:S04]  /*1b60*/  ULOP3.LUT UR6, UR4, 0x3, URZ, 0xc0, !UPT ;  /* 0x0000000304067892 */ /* 0x000fc8000f8ec0ff */
[----:B------:R-:W-:-:S03]  /*1b70*/  UISETP.NE.AND UP1, UPT, UR6, URZ, UPT ;  /* 0x000000ff0600728c */ /* 0x000fc6000bf25270 */
[----:B------:R-:W-:Y:S08]  /*1b80*/  BRA.U !UP0, `(.L_x_16) ;  /* 0x0000000108e87547 */ /* 0x000ff0000b800000 */
[----:B------:R-:W3:Y:S01]  /*1b90*/  LDC.64 R18, c[0x0][0x380] ;  /* 0x0000e000ff127b82 */ /* 0x000ee20000000a00 */
[----:B------:R-:W4:Y:S01]  /*1ba0*/  LDL R21, [R1] ;  /* 0x0000000001157983 */ /* 0x000f220000100800 */
[----:B---3--:R-:W-:-:S05]  /*1bb0*/  IMAD.WIDE.U32 R18, R0, 0xc, R18 ;  /* 0x0000000c00127825 */ /* 0x008fca00078e0012 */
[----:B-1----:R-:W3:Y:S04]  /*1bc0*/  LDG.E.CONSTANT R11, desc[UR8][R18.64+0x4] ;  /* 0x00000408120b7981 */ /* 0x002ee8000c1e9900 */
[----:B------:R-:W4:Y:S04]  /*1bd0*/  LDG.E.CONSTANT R16, desc[UR8][R18.64] ;  /* 0x0000000812107981 */ /* 0x000f28000c1e9900 */
[----:B------:R-:W4:Y:S04]  /*1be0*/  LDG.E.CONSTANT R22, desc[UR8][R18.64+0x8] ;  /* 0x0000080812167981 */ /* 0x000f28000c1e9900 */
[----:B------:R-:W4:Y:S04]  /*1bf0*/  LDG.E.CONSTANT R23, desc[UR8][R18.64+0x10] ;  /* 0x0000100812177981 */ /* 0x000f28000c1e9900 */
[----:B------:R-:W4:Y:S04]  /*1c00*/  LDG.E.CONSTANT R20, desc[UR8][R18.64+0xc] ;  /* 0x00000c0812147981 */ /* 0x000f28000c1e9900 */
[----:B------:R-:W4:Y:S04]  /*1c10*/  LDG.E.CONSTANT R10, desc[UR8][R18.64+0x14] ;  /* 0x00001408120a7981 */ /* 0x000f28000c1e9900 */
[----:B0-----:R-:W4:Y:S04]  /*1c20*/  LDG.E.CONSTANT R7, desc[UR8][R18.64+0x1c] ;  /* 0x00001c0812077981 */ /* 0x001f28000c1e9900 */
[----:B--2---:R-:W2:Y:S04]  /*1c30*/  LDG.E.CONSTANT R6, desc[UR8][R18.64+0x18] ;  /* 0x0000180812067981 */ /* 0x004ea8000c1e9900 */
[----:B------:R-:W2:Y:S04]  /*1c40*/  LDG.E.CONSTANT R4, desc[UR8][R18.64+0x20] ;  /* 0x0000200812047981 */ /* 0x000ea8000c1e9900 */
[----:B------:R-:W2:Y:S04]  /*1c50*/  LDG.E.CONSTANT R5, desc[UR8][R18.64+0x28] ;  /* 0x0000280812057981 */ /* 0x000ea8000c1e9900 */
[----:B------:R-:W2:Y:S04]  /*1c60*/  LDG.E.CONSTANT R2, desc[UR8][R18.64+0x24] ;  /* 0x0000240812027981 */ /* 0x000ea8000c1e9900 */
[----:B------:R0:W2:Y:S01]  /*1c70*/  LDG.E.CONSTANT R8, desc[UR8][R18.64+0x2c] ;  /* 0x00002c0812087981 */ /* 0x0000a2000c1e9900 */
[----:B---3-5:R-:W-:Y:S01]  /*1c80*/  FADD R11, -R14, R11 ;  /* 0x0000000b0e0b7221 */ /* 0x028fe20000000100 */
[----:B----4-:R-:W-:-:S03]  /*1c90*/  FADD R9, -R15, R16 ;  /* 0x000000100f097221 */ /* 0x010fc60000000100 */
[----:B------:R-:W-:Y:S01]  /*1ca0*/  FMUL R16, R11, R11 ;  /* 0x0000000b0b107220 */ /* 0x000fe20000400000 */
[----:B------:R-:W-:-:S03]  /*1cb0*/  FADD R22, -R13, R22 ;  /* 0x000000160d167221 */ /* 0x000fc60000000100 */
[----:B------:R-:W-:-:S04]  /*1cc0*/  FFMA R9, R9, R9, R16 ;  /* 0x0000000909097223 */ /* 0x000fc80000000010 */
[----:B------:R-:W-:Y:S01]  /*1cd0*/  FFMA R16, R22, R22, R9 ;  /* 0x0000001616107223 */ /* 0x000fe20000000009 */
[----:B------:R-:W-:-:S04]  /*1ce0*/  FADD R23, -R14, R23 ;  /* 0x000000170e177221 */ /* 0x000fc80000000100 */
[----:B------:R-:W-:Y:S01]  /*1cf0*/  FSETP.GEU.AND P0, PT, R16, R21, PT ;  /* 0x000000151000720b */ /* 0x000fe20003f0e000 */
[----:B------:R-:W-:Y:S01]  /*1d00*/  FADD R20, -R15, R20 ;  /* 0x000000140f147221 */ /* 0x000fe20000000100 */
[----:B------:R-:W-:Y:S01]  /*1d10*/  FMUL R23, R23, R23 ;  /* 0x0000001717177220 */ /* 0x000fe20000400000 */
[----:B------:R-:W-:-:S03]  /*1d20*/  FADD R10, -R13, R10 ;  /* 0x0000000a0d0a7221 */ /* 0x000fc60000000100 */
[----:B------:R-:W-:-:S04]  /*1d30*/  FFMA R23, R20, R20, R23 ;  /* 0x0000001414177223 */ /* 0x000fc80000000017 */
[----:B------:R-:W-:-:S03]  /*1d40*/  FFMA R10, R10, R10, R23 ;  /* 0x0000000a0a0a7223 */ /* 0x000fc60000000017 */
[----:B------:R-:W-:Y:S01]  /*1d50*/  @!P0 MOV R21, R16 ;  /* 0x0000001000158202 */ /* 0x000fe20000000f00 */
[----:B------:R-:W-:-:S03]  /*1d60*/  FADD R7, -R14, R7 ;  /* 0x000000070e077221 */ /* 0x000fc60000000100 */
[----:B------:R-:W-:Y:S01]  /*1d70*/  FSETP.GEU.AND P1, PT, R10, R21, PT ;  /* 0x000000150a00720b */ /* 0x000fe20003f2e000 */
[----:B--2---:R-:W-:Y:S01]  /*1d80*/  FADD R6, -R15, R6 ;  /* 0x000000060f067221 */ /* 0x004fe20000000100 */
[----:B------:R-:W-:Y:S01]  /*1d90*/  FMUL R7, R7, R7 ;  /* 0x0000000707077220 */ /* 0x000fe20000400000 */
[----:B------:R-:W-:-:S03]  /*1da0*/  FADD R4, -R13, R4 ;  /* 0x000000040d047221 */ /* 0x000fc60000000100 */
[----:B------:R-:W-:-:S04]  /*1db0*/  FFMA R7, R6, R6, R7 ;  /* 0x0000000606077223 */ /* 0x000fc80000000007 */
[----:B0-----:R-:W-:-:S03]  /*1dc0*/  FFMA R18, R4, R4, R7 ;  /* 0x0000000404127223 */ /* 0x001fc60000000007 */
[----:B------:R-:W-:Y:S02]  /*1dd0*/  @!P1 IMAD.MOV.U32 R21, RZ, RZ, R10 ;  /* 0x000000ffff159224 */ /* 0x000fe400078e000a */
[----:B------:R-:W-:-:S03]  /*1de0*/  FADD R5, -R14, R5 ;  /* 0x000000050e057221 */ /* 0x000fc60000000100 */
[----:B------:R-:W-:Y:S01]  /*1df0*/  FSETP.GEU.AND P2, PT, R18, R21, PT ;  /* 0x000000151200720b */ /* 0x000fe20003f4e000 */
[----:B------:R-:W-:Y:S01]  /*1e00*/  FADD R2, -R15, R2 ;  /* 0x000000020f027221 */ /* 0x000fe20000000100 */
[----:B------:R-:W-:Y:S01]  /*1e10*/  FMUL R5, R5, R5 ;  /* 0x0000000505057220 */ /* 0x000fe20000400000 */
[----:B------:R-:W-:-:S03]  /*1e20*/  FADD R8, -R13, R8 ;  /* 0x000000080d087221 */ /* 0x000fc60000000100 */
[----:B------:R-:W-:-:S04]  /*1e30*/  FFMA R5, R2, R2, R5 ;  /* 0x0000000202057223 */ /* 0x000fc80000000005 */
[----:B------:R-:W-:-:S03]  /*1e40*/  FFMA R8, R8, R8, R5 ;  /* 0x0000000808087223 */ /* 0x000fc60000000005 */
[----:B------:R-:W-:-:S04]  /*1e50*/  @!P2 MOV R21, R18 ;  /* 0x000000120015a202 */ /* 0x000fc80000000f00 */
[----:B------:R-:W-:Y:S01]  /*1e60*/  FSETP.GEU.AND P3, PT, R8, R21, PT ;  /* 0x000000150800720b */ /* 0x000fe20003f6e000 */
[C---:B------:R-:W-:Y:S01]  /*1e70*/  @!P1 VIADD R2, R0.reuse, 0x1 ;  /* 0x0000000100029836 */ /* 0x040fe20000000000 */
[C---:B------:R-:W-:Y:S01]  /*1e80*/  @!P2 IADD3 R4, PT, PT, R0.reuse, 0x2, RZ ;  /* 0x000000020004a810 */ /* 0x040fe20007ffe0ff */
[----:B------:R-:W-:Y:S04]  /*1e90*/  @!P0 STL [R1], R16 ;  /* 0x0000001001008387 */ /* 0x000fe80000100800 */
[----:B------:R0:W-:Y:S06]  /*1ea0*/  @!P0 STL [R1+0x80], R0 ;  /* 0x0000800001008387 */ /* 0x0001ec0000100800 */
[C---:B------:R-:W-:Y:S01]  /*1eb0*/  @!P3 VIADD R6, R0.reuse, 0x3 ;  /* 0x000000030006b836 */ /* 0x040fe20000000000 */
[----:B------:R3:W-:Y:S04]  /*1ec0*/  @!P1 STL [R1], R10 ;  /* 0x0000000a01009387 */ /* 0x0007e80000100800 */
[----:B------:R3:W-:Y:S04]  /*1ed0*/  @!P1 STL [R1+0x80], R2 ;  /* 0x0000800201009387 */ /* 0x0007e80000100800 */
[----:B------:R3:W-:Y:S04]  /*1ee0*/  @!P2 STL [R1], R18 ;  /* 0x000000120100a387 */ /* 0x0007e80000100800 */
[----:B------:R3:W-:Y:S04]  /*1ef0*/  @!P2 STL [R1+0x80], R4 ;  /* 0x000080040100a387 */ /* 0x0007e80000100800 */
[----:B------:R3:W-:Y:S04]  /*1f00*/  @!P3 STL [R1], R8 ;  /* 0x000000080100b387 */ /* 0x0007e80000100800 */
[----:B------:R3:W-:Y:S01]  /*1f10*/  @!P3 STL [R1+0x80], R6 ;  /* 0x000080060100b387 */ /* 0x0007e20000100800 */
[----:B0-----:R-:W-:-:S07]  /*1f20*/  IADD3 R0, PT, PT, R0, 0x4, RZ ;  /* 0x0000000400007810 */ /* 0x001fce0007ffe0ff */
.L_x_16:
[----:B------:R-:W-:Y:S05]  /*1f30*/  BRA.U !UP1, `(.L_x_6) ;  /* 0x0000000109c47547 */ /* 0x000fea000b800000 */
[----:B------:R-:W-:Y:S02]  /*1f40*/  UISETP.NE.AND UP0, UPT, UR6, 0x1, UPT ;  /* 0x000000010600788c */ /* 0x000fe4000bf05270 */
[----:B------:R-:W-:-:S04]  /*1f50*/  ULOP3.LUT UR4, UR4, 0x1, URZ, 0xc0, !UPT ;  /* 0x0000000104047892 */ /* 0x000fc8000f8ec0ff */
[----:B------:R-:W-:-:S03]  /*1f60*/  UISETP.NE.U32.AND UP1, UPT, UR4, 0x1, UPT ;  /* 0x000000010400788c */ /* 0x000fc6000bf25070 */
[----:B------:R-:W-:Y:S08]  /*1f70*/  BRA.U !UP0, `(.L_x_17) ;  /* 0x0000000108787547 */ /* 0x000ff0000b800000 */
[----:B0123--:R-:W0:Y:S01]  /*1f80*/  LDC.64 R4, c[0x0][0x380] ;  /* 0x0000e000ff047b82 */ /* 0x00fe220000000a00 */
[----:B------:R-:W2:Y:S01]  /*1f90*/  LDL R7, [R1] ;  /* 0x0000000001077983 */ /* 0x000ea20000100800 */
[----:B0-----:R-:W-:-:S05]  /*1fa0*/  IMAD.WIDE.U32 R10, R0, 0xc, R4 ;  /* 0x0000000c000a7825 */ /* 0x001fca00078e0004 */
[----:B------:R-:W3:Y:S04]  /*1fb0*/  LDG.E.CONSTANT R5, desc[UR8][R10.64+0x4] ;  /* 0x000004080a057981 */ /* 0x000ee8000c1e9900 */
[----:B------:R-:W4:Y:S04]  /*1fc0*/  LDG.E.CONSTANT R2, desc[UR8][R10.64] ;  /* 0x000000080a027981 */ /* 0x000f28000c1e9900 */
[----:B------:R-:W2:Y:S04]  /*1fd0*/  LDG.E.CONSTANT R16, desc[UR8][R10.64+0x8] ;  /* 0x000008080a107981 */ /* 0x000ea8000c1e9900 */
[----:B------:R-:W2:Y:S04]  /*1fe0*/  LDG.E.CONSTANT R9, desc[UR8][R10.64+0x10] ;  /* 0x000010080a097981 */ /* 0x000ea8000c1e9900 */
[----:B------:R-:W2:Y:S04]  /*1ff0*/  LDG.E.CONSTANT R6, desc[UR8][R10.64+0xc] ;  /* 0x00000c080a067981 */ /* 0x000ea8000c1e9900 */
[----:B------:R-:W2:Y:S01]  /*2000*/  LDG.E.CONSTANT R8, desc[UR8][R10.64+0x14] ;  /* 0x000014080a087981 */ /* 0x000ea2000c1e9900 */
[----:B---3-5:R-:W-:Y:S01]  /*2010*/  FADD R4, -R14, R5 ;  /* 0x000000050e047221 */ /* 0x028fe20000000100 */
[----:B----4-:R-:W-:-:S03]  /*2020*/  FADD R2, -R15, R2 ;  /* 0x000000020f027221 */ /* 0x010fc60000000100 */
[----:B------:R-:W-:-:S04]  /*2030*/  FMUL R5, R4, R4 ;  /* 0x0000000404057220 */ /* 0x000fc80000400000 */
[----:B------:R-:W-:Y:S01]  /*2040*/  FFMA R5, R2, R2, R5 ;  /* 0x0000000202057223 */ /* 0x000fe20000000005 */
[----:B--2---:R-:W-:-:S04]  /*2050*/  FADD R2, -R13, R16 ;  /* 0x000000100d027221 */ /* 0x004fc80000000100 */
        /* <DEDUP_REMOVED lines=8> */
[----:B------:R-:W-:-:S05]  /*20e0*/  @!P0 IMAD.MOV.U32 R7, RZ, RZ, R4 ;  /* 0x000000ffff078224 */ /* 0x000fca00078e0004 */
[----:B------:R-:W-:Y:S01]  /*20f0*/  FSETP.GEU.AND P1, PT, R2, R7, PT ;  /* 0x000000070200720b */ /* 0x000fe20003f2e000 */
[----:B------:R-:W-:Y:S04]  /*2100*/  @!P0 STL [R1], R4 ;  /* 0x0000000401008387 */ /* 0x000fe80000100800 */
[----:B------:R0:W-:Y:S08]  /*2110*/  @!P0 STL [R1+0x80], R0 ;  /* 0x0000800001008387 */ /* 0x0001f00000100800 */
[C---:B------:R-:W-:Y:S01]  /*2120*/  @!P1 IADD3 R6, PT, PT, R0.reuse, 0x1, RZ ;  /* 0x0000000100069810 */ /* 0x040fe20007ffe0ff */
[----:B------:R4:W-:Y:S04]  /*2130*/  @!P1 STL [R1], R2 ;  /* 0x0000000201009387 */ /* 0x0009e80000100800 */
[----:B------:R4:W-:Y:S01]  /*2140*/  @!P1 STL [R1+0x80], R6 ;  /* 0x0000800601009387 */ /* 0x0009e20000100800 */
[----:B0-----:R-:W-:-:S07]  /*2150*/  VIADD R0, R0, 0x2 ;  /* 0x0000000200007836 */ /* 0x001fce0000000000 */
.L_x_17:
[----:B------:R-:W-:Y:S05]  /*2160*/  BRA.U UP1, `(.L_x_6) ;  /* 0x0000000101387547 */ /* 0x000fea000b800000 */
[----:B0123--:R-:W0:Y:S01]  /*2170*/  LDC.64 R4, c[0x0][0x380] ;  /* 0x0000e000ff047b82 */ /* 0x00fe220000000a00 */
[----:B------:R-:W2:Y:S01]  /*2180*/  LDL R9, [R1] ;  /* 0x0000000001097983 */ /* 0x000ea20000100800 */
[----:B0-----:R-:W-:-:S05]  /*2190*/  IMAD.WIDE.U32 R4, R0, 0xc, R4 ;  /* 0x0000000c00047825 */ /* 0x001fca00078e0004 */
[----:B------:R-:W3:Y:S04]  /*21a0*/  LDG.E.CONSTANT R7, desc[UR8][R4.64+0x4] ;  /* 0x0000040804077981 */ /* 0x000ee8000c1e9900 */
[----:B----4-:R-:W4:Y:S04]  /*21b0*/  LDG.E.CONSTANT R2, desc[UR8][R4.64] ;  /* 0x0000000804027981 */ /* 0x010f28000c1e9900 */
[----:B------:R-:W2:Y:S01]  /*21c0*/  LDG.E.CONSTANT R6, desc[UR8][R4.64+0x8] ;  /* 0x0000080804067981 */ /* 0x000ea2000c1e9900 */
[----:B---3-5:R-:W-:Y:S01]  /*21d0*/  FADD R14, -R14, R7 ;  /* 0x000000070e0e7221 */ /* 0x028fe20000000100 */
[----:B----4-:R-:W-:-:S03]  /*21e0*/  FADD R15, -R15, R2 ;  /* 0x000000020f0f7221 */ /* 0x010fc60000000100 */
[----:B------:R-:W-:Y:S01]  /*21f0*/  FMUL R14, R14, R14 ;  /* 0x0000000e0e0e7220 */ /* 0x000fe20000400000 */
[----:B--2---:R-:W-:-:S03]  /*2200*/  FADD R13, -R13, R6 ;  /* 0x000000060d0d7221 */ /* 0x004fc60000000100 */
[----:B------:R-:W-:-:S04]  /*2210*/  FFMA R14, R15, R15, R14 ;  /* 0x0000000f0f0e7223 */ /* 0x000fc8000000000e */
[----:B------:R-:W-:-:S05]  /*2220*/  FFMA R14, R13, R13, R14 ;  /* 0x0000000d0d0e7223 */ /* 0x000fca000000000e */
[----:B------:R-:W-:-:S13]  /*2230*/  FSETP.GEU.AND P0, PT, R14, R9, PT ;  /* 0x000000090e00720b */ /* 0x000fda0003f0e000 */
[----:B------:R0:W-:Y:S02]  /*2240*/  @!P0 STL [R1+0x80], R0 ;  /* 0x0000800001008387 */ /* 0x0001e40000100800 */
.L_x_6:
[----:B------:R-:W-:-:S13]  /*2250*/  ISETP.GE.AND P0, PT, R12, 0x1, PT ;  /* 0x000000010c00780c */ /* 0x000fda0003f06270 */
[----:B------:R-:W-:Y:S05]  /*2260*/  @!P0 EXIT ;  /* 0x000000000000894d */ /* 0x000fea0003800000 */
[C---:B------:R-:W-:Y:S01]  /*2270*/  ISETP.GE.U32.AND P0, PT, R12.reuse, 0x10, PT ;  /* 0x000000100c00780c */ /* 0x040fe20003f06070 */
[----:B01-34-:R-:W-:Y:S01]  /*2280*/  HFMA2 R2, -RZ, RZ, 0, 0 ;  /* 0x00000000ff027431 */ /* 0x01bfe200000001ff */
[----:B------:R-:W-:Y:S01]  /*2290*/  LOP3.LUT R26, R12, 0xf, RZ, 0xc0, !PT ;  /* 0x0000000f0c1a7812 */ /* 0x000fe200078ec0ff */
[----:B------:R-:W-:-:S03]  /*22a0*/  IMAD R0, R17, R12, RZ ;  /* 0x0000000c11007224 */ /* 0x000fc600078e02ff */
[----:B------:R-:W-:-:S07]  /*22b0*/  ISETP.NE.AND P1, PT, R26, RZ, PT ;  /* 0x000000ff1a00720c */ /* 0x000fce0003f25270 */
[----:B------:R-:W-:Y:S06]  /*22c0*/  @!P0 BRA `(.L_x_18) ;  /* 0x00000000008c8947 */ /* 0x000fec0003800000 */
[----:B------:R-:W0:Y:S01]  /*22d0*/  LDCU.64 UR4, c[0x0][0x3a0] ;  /* 0x00007400ff0477ac */ /* 0x000e220008000a00 */
[----:B------:R-:W-:Y:S01]  /*22e0*/  LOP3.LUT R2, R12, 0x7ffffff0, RZ, 0xc0, !PT ;  /* 0x7ffffff00c027812 */ /* 0x000fe200078ec0ff */
[----:B------:R-:W-:Y:S01]  /*22f0*/  VIADD R24, R1, 0xa0 ;  /* 0x000000a001187836 */ /* 0x000fe20000000000 */
[----:B------:R-:W-:-:S03]  /*2300*/  MOV R25, R0 ;  /* 0x0000000000197202 */ /* 0x000fc60000000f00 */
[----:B-----5:R-:W-:Y:S01]  /*2310*/  IMAD.MOV R13, RZ, RZ, -R2 ;  /* 0x000000ffff0d7224 */ /* 0x020fe200078e0a02 */
[----:B0-----:R-:W-:-:S04]  /*2320*/  UIADD3 UR4, UP0, UPT, UR4, 0x20, URZ ;  /* 0x0000002004047890 */ /* 0x001fc8000ff1e0ff */
[----:B------:R-:W-:-:S12]  /*2330*/  UIADD3.X UR5, UPT, UPT, URZ, UR5, URZ, UP0, !UPT ;  /* 0x00000005ff057290 */ /* 0x000fd800087fe4ff */
.L_x_19:
[----:B0-2---:R-:W2:Y:S04]  /*2340*/  LDL.128 R4, [R24+-0x20] ;  /* 0xffffe00018047983 */ /* 0x005ea80000100c00 */
[----:B------:R-:W3:Y:S04]  /*2350*/  LDL.128 R8, [R24+-0x10] ;  /* 0xfffff00018087983 */ /* 0x000ee80000100c00 */
[----:B------:R-:W4:Y:S04]  /*2360*/  LDL.128 R16, [R24] ;  /* 0x0000000018107983 */ /* 0x000f280000100c00 */
[----:B------:R0:W5:Y:S01]  /*2370*/  LDL.128 R20, [R24+0x10] ;  /* 0x0000100018147983 */ /* 0x0001620000100c00 */
[----:B------:R-:W-:Y:S01]  /*2380*/  IADD3 R13, PT, PT, R13, 0x10, RZ ;  /* 0x000000100d0d7810 */ /* 0x000fe20007ffe0ff */
[----:B------:R-:W-:Y:S01]  /*2390*/  IMAD.U32 R15, RZ, RZ, UR5 ;  /* 0x00000005ff0f7e24 */ /* 0x000fe2000f8e00ff */
[----:B------:R-:W-:-:S02]  /*23a0*/  MOV R14, UR4 ;  /* 0x00000004000e7c02 */ /* 0x000fc40008000f00 */
[----:B------:R-:W-:-:S03]  /*23b0*/  ISETP.NE.AND P0, PT, R13, RZ, PT ;  /* 0x000000ff0d00720c */ /* 0x000fc60003f05270 */
[C---:B------:R-:W-:Y:S01]  /*23c0*/  IMAD.WIDE R14, R25.reuse, 0x4, R14 ;  /* 0x00000004190e7825 */ /* 0x040fe200078e020e */
[----:B------:R-:W-:-:S03]  /*23d0*/  IADD3 R25, PT, PT, R25, 0x10, RZ ;  /* 0x0000001019197810 */ /* 0x000fc60007ffe0ff */
[----:B0-----:R-:W-:Y:S01]  /*23e0*/  VIADD R24, R24, 0x40 ;  /* 0x0000004018187836 */ /* 0x001fe20000000000 */
[----:B--2---:R0:W-:Y:S04]  /*23f0*/  STG.E desc[UR8][R14.64+-0x20], R4 ;  /* 0xffffe0040e007986 */ /* 0x0041e8000c101908 */
[----:B------:R0:W-:Y:S04]  /*2400*/  STG.E desc[UR8][R14.64+-0x1c], R5 ;  /* 0xffffe4050e007986 */ /* 0x0001e8000c101908 */
[----:B------:R0:W-:Y:S04]  /*2410*/  STG.E desc[UR8][R14.64+-0x18], R6 ;  /* 0xffffe8060e007986 */ /* 0x0001e8000c101908 */
[----:B------:R0:W-:Y:S04]  /*2420*/  STG.E desc[UR8][R14.64+-0x14], R7 ;  /* 0xffffec070e007986 */ /* 0x0001e8000c101908 */
[----:B---3--:R0:W-:Y:S04]  /*2430*/  STG.E desc[UR8][R14.64+-0x10], R8 ;  /* 0xfffff0080e007986 */ /* 0x0081e8000c101908 */
[----:B------:R0:W-:Y:S04]  /*2440*/  STG.E desc[UR8][R14.64+-0xc], R9 ;  /* 0xfffff4090e007986 */ /* 0x0001e8000c101908 */
[----:B------:R0:W-:Y:S04]  /*2450*/  STG.E desc[UR8][R14.64+-0x8], R10 ;  /* 0xfffff80a0e007986 */ /* 0x0001e8000c101908 */
[----:B------:R0:W-:Y:S04]  /*2460*/  STG.E desc[UR8][R14.64+-0x4], R11 ;  /* 0xfffffc0b0e007986 */ /* 0x0001e8000c101908 */
[----:B----4-:R0:W-:Y:S04]  /*2470*/  STG.E desc[UR8][R14.64], R16 ;  /* 0x000000100e007986 */ /* 0x0101e8000c101908 */
[----:B------:R0:W-:Y:S04]  /*2480*/  STG.E desc[UR8][R14.64+0x4], R17 ;  /* 0x000004110e007986 */ /* 0x0001e8000c101908 */
[----:B------:R0:W-:Y:S04]  /*2490*/  STG.E desc[UR8][R14.64+0x8], R18 ;  /* 0x000008120e007986 */ /* 0x0001e8000c101908 */
[----:B------:R0:W-:Y:S04]  /*24a0*/  STG.E desc[UR8][R14.64+0xc], R19 ;  /* 0x00000c130e007986 */ /* 0x0001e8000c101908 */
[----:B-----5:R0:W-:Y:S04]  /*24b0*/  STG.E desc[UR8][R14.64+0x10], R20 ;  /* 0x000010140e007986 */ /* 0x0201e8000c101908 */
[----:B------:R0:W-:Y:S04]  /*24c0*/  STG.E desc[UR8][R14.64+0x14], R21 ;  /* 0x000014150e007986 */ /* 0x0001e8000c101908 */
[----:B------:R0:W-:Y:S04]  /*24d0*/  STG.E desc[UR8][R14.64+0x18], R22 ;  /* 0x000018160e007986 */ /* 0x0001e8000c101908 */
[----:B------:R0:W-:Y:S01]  /*24e0*/  STG.E desc[UR8][R14.64+0x1c], R23 ;  /* 0x00001c170e007986 */ /* 0x0001e2000c101908 */
[----:B------:R-:W-:Y:S05]  /*24f0*/  @P0 BRA `(.L_x_19) ;  /* 0xfffffffc00900947 */ /* 0x000fea000383ffff */
.L_x_18:
[----:B------:R-:W-:Y:S05]  /*2500*/  @!P1 EXIT ;  /* 0x000000000000994d */ /* 0x000fea0003800000 */
[----:B------:R-:W-:Y:S02]  /*2510*/  ISETP.GE.U32.AND P0, PT, R26, 0x8, PT ;  /* 0x000000081a00780c */ /* 0x000fe40003f06070 */
[----:B0-----:R-:W-:-:S04]  /*2520*/  LOP3.LUT R16, R12, 0x7, RZ, 0xc0, !PT ;  /* 0x000000070c107812 */ /* 0x001fc800078ec0ff */
[----:B------:R-:W-:-:S07]  /*2530*/  ISETP.NE.AND P1, PT, R16, RZ, PT ;  /* 0x000000ff1000720c */ /* 0x000fce0003f25270 */
[----:B------:R-:W-:Y:S06]  /*2540*/  @!P0 BRA `(.L_x_20) ;  /* 0x00000000003c8947 */ /* 0x000fec0003800000 */
[----:B-----5:R-:W-:Y:S01]  /*2550*/  IMAD R13, R2, 0x4, R3 ;  /* 0x00000004020d7824 */ /* 0x020fe200078e0203 */
[----:B------:R-:W0:Y:S04]  /*2560*/  LDC.64 R14, c[0x0][0x3a0] ;  /* 0x0000e800ff0e7b82 */ /* 0x000e280000000a00 */
[----:B------:R-:W3:Y:S04]  /*2570*/  LDL.128 R8, [R13] ;  /* 0x000000000d087983 */ /* 0x000ee80000100c00 */
[----:B--2---:R-:W2:Y:S01]  /*2580*/  LDL.128 R4, [R13+0x10] ;  /* 0x000010000d047983 */ /* 0x004ea20000100c00 */
[----:B------:R-:W-:Y:S01]  /*2590*/  IADD3 R17, PT, PT, R0, R2, RZ ;  /* 0x0000000200117210 */ /* 0x000fe20007ffe0ff */
[----:B------:R-:W-:-:S04]  /*25a0*/  VIADD R2, R2, 0x8 ;  /* 0x0000000802027836 */ /* 0x000fc80000000000 */
[----:B0-----:R-:W-:-:S05]  /*25b0*/  IMAD.WIDE R14, R17, 0x4, R14 ;  /* 0x00000004110e7825 */ /* 0x001fca00078e020e */
[----:B---3--:R0:W-:Y:S04]  /*25c0*/  STG.E desc[UR8][R14.64], R8 ;  /* 0x000000080e007986 */ /* 0x0081e8000c101908 */
[----:B------:R0:W-:Y:S04]  /*25d0*/  STG.E desc[UR8][R14.64+0x4], R9 ;  /* 0x000004090e007986 */ /* 0x0001e8000c101908 */
[----:B------:R0:W-:Y:S04]  /*25e0*/  STG.E desc[UR8][R14.64+0x8], R10 ;  /* 0x0000080a0e007986 */ /* 0x0001e8000c101908 */
[----:B------:R0:W-:Y:S04]  /*25f0*/  STG.E desc[UR8][R14.64+0xc], R11 ;  /* 0x00000c0b0e007986 */ /* 0x0001e8000c101908 */
[----:B--2---:R0:W-:Y:S04]  /*2600*/  STG.E desc[UR8][R14.64+0x10], R4 ;  /* 0x000010040e007986 */ /* 0x0041e8000c101908 */
[----:B------:R0:W-:Y:S04]  /*2610*/  STG.E desc[UR8][R14.64+0x14], R5 ;  /* 0x000014050e007986 */ /* 0x0001e8000c101908 */
[----:B------:R0:W-:Y:S04]  /*2620*/  STG.E desc[UR8][R14.64+0x18], R6 ;  /* 0x000018060e007986 */ /* 0x0001e8000c101908 */
[----:B------:R0:W-:Y:S02]  /*2630*/  STG.E desc[UR8][R14.64+0x1c], R7 ;  /* 0x00001c070e007986 */ /* 0x0001e4000c101908 */
.L_x_20:
[----:B------:R-:W-:Y:S05]  /*2640*/  @!P1 EXIT ;  /* 0x000000000000994d */ /* 0x000fea0003800000 */
[----:B------:R-:W-:Y:S02]  /*2650*/  ISETP.GE.U32.AND P0, PT, R16, 0x4, PT ;  /* 0x000000041000780c */ /* 0x000fe40003f06070 */
[----:B------:R-:W-:-:S04]  /*2660*/  LOP3.LUT R12, R12, 0x3, RZ, 0xc0, !PT ;  /* 0x000000030c0c7812 */ /* 0x000fc800078ec0ff */
[----:B------:R-:W-:-:S07]  /*2670*/  ISETP.NE.AND P1, PT, R12, RZ, PT ;  /* 0x000000ff0c00720c */ /* 0x000fce0003f25270 */
[----:B------:R-:W-:Y:S06]  /*2680*/  @!P0 BRA `(.L_x_21) ;  /* 0x0000000000288947 */ /* 0x000fec0003800000 */
[----:B0-2---:R-:W-:Y:S01]  /*2690*/  LEA R4, R2, R3, 0x2 ;  /* 0x0000000302047211 */ /* 0x005fe200078e10ff */
[----:B------:R-:W0:Y:S05]  /*26a0*/  LDC.64 R8, c[0x0][0x3a0] ;  /* 0x0000e800ff087b82 */ /* 0x000e2a0000000a00 */
[----:B------:R-:W2:Y:S01]  /*26b0*/  LDL.128 R4, [R4] ;  /* 0x0000000004047983 */ /* 0x000ea20000100c00 */
[----:B------:R-:W-:Y:S01]  /*26c0*/  IMAD.IADD R11, R0, 0x1, R2 ;  /* 0x00000001000b7824 */ /* 0x000fe200078e0202 */
[----:B------:R-:W-:-:S03]  /*26d0*/  IADD3 R2, PT, PT, R2, 0x4, RZ ;  /* 0x0000000402027810 */ /* 0x000fc60007ffe0ff */
[----:B0-----:R-:W-:-:S05]  /*26e0*/  IMAD.WIDE R8, R11, 0x4, R8 ;  /* 0x000000040b087825 */ /* 0x001fca00078e0208 */
[----:B--2---:R1:W-:Y:S04]  /*26f0*/  STG.E desc[UR8][R8.64], R4 ;  /* 0x0000000408007986 */ /* 0x0043e8000c101908 */
[----:B------:R1:W-:Y:S04]  /*2700*/  STG.E desc[UR8][R8.64+0x4], R5 ;  /* 0x0000040508007986 */ /* 0x0003e8000c101908 */
[----:B------:R1:W-:Y:S04]  /*2710*/  STG.E desc[UR8][R8.64+0x8], R6 ;  /* 0x0000080608007986 */ /* 0x0003e8000c101908 */
[----:B------:R1:W-:Y:S02]  /*2720*/  STG.E desc[UR8][R8.64+0xc], R7 ;  /* 0x00000c0708007986 */ /* 0x0003e4000c101908 */
.L_x_21:
[----:B------:R-:W-:Y:S05]  /*2730*/  @!P1 EXIT ;  /* 0x000000000000994d */ /* 0x000fea0003800000 */
[----:B012---:R-:W0:Y:S01]  /*2740*/  LDC.64 R4, c[0x0][0x3a0] ;  /* 0x0000e800ff047b82 */ /* 0x007e220000000a00 */
[----:B------:R-:W-:Y:S01]  /*2750*/  IMAD.IADD R7, R0, 0x1, R2 ;  /* 0x0000000100077824 */ /* 0x000fe200078e0202 */
[----:B------:R-:W-:Y:S01]  /*2760*/  IADD3 R0, PT, PT, -R12, RZ, RZ ;  /* 0x000000ff0c007210 */ /* 0x000fe20007ffe1ff */
[----:B------:R-:W-:-:S07]  /*2770*/  IMAD R6, R2, 0x4, R3 ;  /* 0x0000000402067824 */ /* 0x000fce00078e0203 */
.L_x_22:
[----:B-1----:R1:W2:Y:S01]  /*2780*/  LDL R9, [R6] ;  /* 0x0000000006097983 */ /* 0x0022a20000100800 */
[----:B------:R-:W-:Y:S02]  /*2790*/  VIADD R0, R0, 0x1 ;  /* 0x0000000100007836 */ /* 0x000fe40000000000 */
[C---:B0-----:R-:W-:Y:S01]  /*27a0*/  IMAD.WIDE R2, R7.reuse, 0x4, R4 ;  /* 0x0000000407027825 */ /* 0x041fe200078e0204 */
[----:B------:R-:W-:Y:S02]  /*27b0*/  IADD3 R7, PT, PT, R7, 0x1, RZ ;  /* 0x0000000107077810 */ /* 0x000fe40007ffe0ff */
[----:B------:R-:W-:Y:S01]  /*27c0*/  ISETP.NE.AND P0, PT, R0, RZ, PT ;  /* 0x000000ff0000720c */ /* 0x000fe20003f05270 */
[----:B-1----:R-:W-:Y:S01]  /*27d0*/  VIADD R6, R6, 0x4 ;  /* 0x0000000406067836 */ /* 0x002fe20000000000 */
[----:B--2---:R1:W-:Y:S11]  /*27e0*/  STG.E desc[UR8][R2.64], R9 ;  /* 0x0000000902007986 */ /* 0x0043f6000c101908 */
[----:B------:R-:W-:Y:S05]  /*27f0*/  @P0 BRA `(.L_x_22) ;  /* 0xfffffffc00e00947 */ /* 0x000fea000383ffff */
[----:B------:R-:W-:Y:S05]  /*2800*/  EXIT ;  /* 0x000000000000794d */ /* 0x000fea0003800000 */
.L_x_23:
[----:B------:R-:W-:-:S00]  /*2810*/  BRA `(.L_x_23) ;  /* 0xfffffffc00fc7947 */ /* 0x000fc0000383ffff */
[----:B------:R-:W-:-:S00]  /*2820*/  NOP ;  /* 0x0000000000007918 */ /* 0x000fc00000000000 */
        /* <DEDUP_REMOVED lines=13> */
.L_x_24:


//--------------------- .nv.shared.reserved.0     --------------------------
	.section	.nv.shared.reserved.0,"aw",@nobits
	.weak		__nv_reservedSMEM_offset_0_alias
	.size		__nv_reservedSMEM_offset_0_alias, 0, 64
	.other		__nv_reservedSMEM_offset_0_alias,@"STO_CUDA_RESERVED_SHARED STV_DEFAULT"
__nv_reservedSMEM_offset_0_alias:
	.zero		0
	.zero		64


//--------------------- .nv.constant0._Z21knn_bruteforce_kernelPK6float3iS1_iiPi --------------------------
	.section	.nv.constant0._Z21knn_bruteforce_kernelPK6float3iS1_iiPi,"a",@progbits
	.sectionflags	@""
	.align	4
.nv.constant0._Z21knn_bruteforce_kernelPK6float3iS1_iiPi:
	.zero		936


//--------------------- SYMBOLS --------------------------

	.type		.nv.reservedSmem.offset0,@object
	.size		.nv.reservedSmem.offset0,0x4
